	.target	sm_100a

	.elftype	@"ET_EXEC"


//--------------------- .note.nv.tkinfo           --------------------------
	.section	.note.nv.tkinfo,"",@"SHT_NOTE"
	.sectionflags	@"SHF_NOTE_NV_TKINFO"
	.tkinfo
        /*0018*/ 	.word	0x00000002
        /*0030*/ 	.string	""
        /*0030*/ 	.string	"ptxas"
        /*0030*/ 	.string	"Cuda compilation tools, release 13.0, V13.0.88"
        /*0030*/ 	.string	"Build cuda_13.0.r13.0/compiler.36424714_0"
        /*0030*/ 	.string	"-arch sm_100a -m 64 "



//--------------------- .note.nv.cuinfo           --------------------------
	.section	.note.nv.cuinfo,"",@"SHT_NOTE"
	.sectionflags	@"SHF_NOTE_NV_CUINFO"
        /*0018*/ 	.short	0x0002
        /*001a*/ 	.short	0x0064
        /*001c*/ 	.short	0x0082
	.zero		2


//--------------------- .nv.info                  --------------------------
	.section	.nv.info,"",@"SHT_CUDA_INFO"
	.align	4


	//----- nvinfo : EIATTR_REGCOUNT
	.align		4
        /*0000*/ 	.byte	0x04, 0x2f
        /*0002*/ 	.short	(.L_19 - .L_18)
	.align		4
.L_18:
        /*0004*/ 	.word	index@(_ZN7cutlass13device_kernelINS_4gemm6kernel13GemmUniversalIN4cute5tupleIJiiiiEEENS1_10collective13CollectiveMmaINS1_35MainloopSm100TmaUmmaWarpSpecializedILi12ELi2ELi4ENS5_IJNS4_1CILi1EEENSA_ILi2EEESB_EEEEENS5_IJNSA_ILi128EEESF_NSA_ILi64EEEEEEaNS5_IJlSB_lEEEaSI_NS4_8TiledMMAINS4_8MMA_AtomIJNS4_15SM100_MMA_S8_SSIaaiLi128ELi128ELNS4_4UMMA5MajorE0ELSN_0ELNSM_8SaturateE0EEEEEENS4_6LayoutINS5_IJSB_SB_SB_EEENS5_IJNSA_ILi0EEEST_ST_EEEEENS5_IJNS4_10UnderscoreESW_SW_EEEEENS4_23SM90_TMA_LOAD_MULTICASTENS4_14ComposedLayoutINS4_7SwizzleILi2ELi4ELi3EEENS4_18smem_ptr_flag_bitsILi8EEENSR_INS5_IJNSA_ILi8EEESG_EEENS5_IJSG_SB_EEEEEEEvNS4_8identityENS4_13SM90_TMA_LOADES19_vS1A_EENS_8epilogue10collective18CollectiveEpilogueINS1D_23Sm100TmaWarpSpecializedILi2ELi2ELi64ELb0ELb0EEEJSH_NS5_IJNSR_ISF_SB_EENSR_ISG_SB_EEEEEaSI_aSI_NS1D_6fusion15FusionCallbacksIS1H_NS1L_17LinearCombinationIaiaiLNS_15FloatRoundStyleE2EEESH_S1K_JEEENS4_5SM1004TMEM4LOAD26SM100_TMEM_LOAD_32dp32b64xES1B_S19_NS4_39AutoVectorizingCopyWithAssumedAlignmentILi128EEENS4_14SM90_TMA_STOREES19_S1W_S1W_EEEvvEEEEvNT_6ParamsE)
        /*0008*/ 	.word	0x000000a4


	//----- nvinfo : EIATTR_FRAME_SIZE
	.align		4
.L_19:
        /*000c*/ 	.byte	0x04, 0x11
        /*000e*/ 	.short	(.L_21 - .L_20)
	.align		4
.L_20:
        /*0010*/ 	.word	index@($__internal_2_$__cuda_sm10x_tcgen05_guardrail_trap_unallocated_columns_being_dealloced)
        /*0014*/ 	.word	0x00000000


	//----- nvinfo : EIATTR_FRAME_SIZE
	.align		4
.L_21:
        /*0018*/ 	.byte	0x04, 0x11
        /*001a*/ 	.short	(.L_23 - .L_22)
	.align		4
.L_22:
        /*001c*/ 	.word	index@($__internal_1_$__cuda_sm10x_tcgen05_guardrail_trap_phase_invalid_during_alloc)
        /*0020*/ 	.word	0x00000000


	//----- nvinfo : EIATTR_FRAME_SIZE
	.align		4
.L_23:
        /*0024*/ 	.byte	0x04, 0x11
        /*0026*/ 	.short	(.L_25 - .L_24)
	.align		4
.L_24:
        /*0028*/ 	.word	index@($__internal_0_$__cuda_sm10x_tcgen05_guardrail_trap_col_being_dealloced_not_returned_by_alloc)
        /*002c*/ 	.word	0x00000000


	//----- nvinfo : EIATTR_FRAME_SIZE
	.align		4
.L_25:
        /*0030*/ 	.byte	0x04, 0x11
        /*0032*/ 	.short	(.L_27 - .L_26)
	.align		4
.L_26:
        /*0034*/ 	.word	index@(_ZN7cutlass13device_kernelINS_4gemm6kernel13GemmUniversalIN4cute5tupleIJiiiiEEENS1_10collective13CollectiveMmaINS1_35MainloopSm100TmaUmmaWarpSpecializedILi12ELi2ELi4ENS5_IJNS4_1CILi1EEENSA_ILi2EEESB_EEEEENS5_IJNSA_ILi128EEESF_NSA_ILi64EEEEEEaNS5_IJlSB_lEEEaSI_NS4_8TiledMMAINS4_8MMA_AtomIJNS4_15SM100_MMA_S8_SSIaaiLi128ELi128ELNS4_4UMMA5MajorE0ELSN_0ELNSM_8SaturateE0EEEEEENS4_6LayoutINS5_IJSB_SB_SB_EEENS5_IJNSA_ILi0EEEST_ST_EEEEENS5_IJNS4_10UnderscoreESW_SW_EEEEENS4_23SM90_TMA_LOAD_MULTICASTENS4_14ComposedLayoutINS4_7SwizzleILi2ELi4ELi3EEENS4_18smem_ptr_flag_bitsILi8EEENSR_INS5_IJNSA_ILi8EEESG_EEENS5_IJSG_SB_EEEEEEEvNS4_8identityENS4_13SM90_TMA_LOADES19_vS1A_EENS_8epilogue10collective18CollectiveEpilogueINS1D_23Sm100TmaWarpSpecializedILi2ELi2ELi64ELb0ELb0EEEJSH_NS5_IJNSR_ISF_SB_EENSR_ISG_SB_EEEEEaSI_aSI_NS1D_6fusion15FusionCallbacksIS1H_NS1L_17LinearCombinationIaiaiLNS_15FloatRoundStyleE2EEESH_S1K_JEEENS4_5SM1004TMEM4LOAD26SM100_TMEM_LOAD_32dp32b64xES1B_S19_NS4_39AutoVectorizingCopyWithAssumedAlignmentILi128EEENS4_14SM90_TMA_STOREES19_S1W_S1W_EEEvvEEEEvNT_6ParamsE)
        /*0038*/ 	.word	0x00000000


	//----- nvinfo : EIATTR_MIN_STACK_SIZE
	.align		4
.L_27:
        /*003c*/ 	.byte	0x04, 0x12
        /*003e*/ 	.short	(.L_29 - .L_28)
	.align		4
.L_28:
        /*0040*/ 	.word	index@(_ZN7cutlass13device_kernelINS_4gemm6kernel13GemmUniversalIN4cute5tupleIJiiiiEEENS1_10collective13CollectiveMmaINS1_35MainloopSm100TmaUmmaWarpSpecializedILi12ELi2ELi4ENS5_IJNS4_1CILi1EEENSA_ILi2EEESB_EEEEENS5_IJNSA_ILi128EEESF_NSA_ILi64EEEEEEaNS5_IJlSB_lEEEaSI_NS4_8TiledMMAINS4_8MMA_AtomIJNS4_15SM100_MMA_S8_SSIaaiLi128ELi128ELNS4_4UMMA5MajorE0ELSN_0ELNSM_8SaturateE0EEEEEENS4_6LayoutINS5_IJSB_SB_SB_EEENS5_IJNSA_ILi0EEEST_ST_EEEEENS5_IJNS4_10UnderscoreESW_SW_EEEEENS4_23SM90_TMA_LOAD_MULTICASTENS4_14ComposedLayoutINS4_7SwizzleILi2ELi4ELi3EEENS4_18smem_ptr_flag_bitsILi8EEENSR_INS5_IJNSA_ILi8EEESG_EEENS5_IJSG_SB_EEEEEEEvNS4_8identityENS4_13SM90_TMA_LOADES19_vS1A_EENS_8epilogue10collective18CollectiveEpilogueINS1D_23Sm100TmaWarpSpecializedILi2ELi2ELi64ELb0ELb0EEEJSH_NS5_IJNSR_ISF_SB_EENSR_ISG_SB_EEEEEaSI_aSI_NS1D_6fusion15FusionCallbacksIS1H_NS1L_17LinearCombinationIaiaiLNS_15FloatRoundStyleE2EEESH_S1K_JEEENS4_5SM1004TMEM4LOAD26SM100_TMEM_LOAD_32dp32b64xES1B_S19_NS4_39AutoVectorizingCopyWithAssumedAlignmentILi128EEENS4_14SM90_TMA_STOREES19_S1W_S1W_EEEvvEEEEvNT_6ParamsE)
        /*0044*/ 	.word	0x00000000
.L_29:


//--------------------- .nv.compat                --------------------------
	.section	.nv.compat,"",@"SHT_CUDA_COMPAT_INFO"
	.align	4
        /*0000*/ 	.byte	0x02, 0x09, 0x01, 0x00, 0x02, 0x02, 0x03, 0x00, 0x02, 0x05, 0x06, 0x00, 0x03, 0x07, 0x01, 0x01
        /*0010*/ 	.byte	0x02, 0x03, 0x01, 0x00, 0x02, 0x06, 0x01, 0x00, 0x04, 0x0b, 0x08, 0x00, 0x01, 0x00, 0x00, 0x00
        /*0020*/ 	.byte	0x00, 0x00, 0x00, 0x00


//--------------------- .nv.info._ZN7cutlass13device_kernelINS_4gemm6kernel13GemmUniversalIN4cute5tupleIJiiiiEEENS1_10collective13CollectiveMmaINS1_35MainloopSm100TmaUmmaWarpSpecializedILi12ELi2ELi4ENS5_IJNS4_1CILi1EEENSA_ILi2EEESB_EEEEENS5_IJNSA_ILi128EEESF_NSA_ILi64EEEEEEaNS5_IJlSB_lEEEaSI_NS4_8TiledMMAINS4_8MMA_AtomIJNS4_15SM100_MMA_S8_SSIaaiLi128ELi128ELNS4_4UMMA5MajorE0ELSN_0ELNSM_8SaturateE0EEEEEENS4_6LayoutINS5_IJSB_SB_SB_EEENS5_IJNSA_ILi0EEEST_ST_EEEEENS5_IJNS4_10UnderscoreESW_SW_EEEEENS4_23SM90_TMA_LOAD_MULTICASTENS4_14ComposedLayoutINS4_7SwizzleILi2ELi4ELi3EEENS4_18smem_ptr_flag_bitsILi8EEENSR_INS5_IJNSA_ILi8EEESG_EEENS5_IJSG_SB_EEEEEEEvNS4_8identityENS4_13SM90_TMA_LOADES19_vS1A_EENS_8epilogue10collective18CollectiveEpilogueINS1D_23Sm100TmaWarpSpecializedILi2ELi2ELi64ELb0ELb0EEEJSH_NS5_IJNSR_ISF_SB_EENSR_ISG_SB_EEEEEaSI_aSI_NS1D_6fusion15FusionCallbacksIS1H_NS1L_17LinearCombinationIaiaiLNS_15FloatRoundStyleE2EEESH_S1K_JEEENS4_5SM1004TMEM4LOAD26SM100_TMEM_LOAD_32dp32b64xES1B_S19_NS4_39AutoVectorizingCopyWithAssumedAlignmentILi128EEENS4_14SM90_TMA_STOREES19_S1W_S1W_EEEvvEEEEvNT_6ParamsE --------------------------
	.section	.nv.info._ZN7cutlass13device_kernelINS_4gemm6kernel13GemmUniversalIN4cute5tupleIJiiiiEEENS1_10collective13CollectiveMmaINS1_35MainloopSm100TmaUmmaWarpSpecializedILi12ELi2ELi4ENS5_IJNS4_1CILi1EEENSA_ILi2EEESB_EEEEENS5_IJNSA_ILi128EEESF_NSA_ILi64EEEEEEaNS5_IJlSB_lEEEaSI_NS4_8TiledMMAINS4_8MMA_AtomIJNS4_15SM100_MMA_S8_SSIaaiLi128ELi128ELNS4_4UMMA5MajorE0ELSN_0ELNSM_8SaturateE0EEEEEENS4_6LayoutINS5_IJSB_SB_SB_EEENS5_IJNSA_ILi0EEEST_ST_EEEEENS5_IJNS4_10UnderscoreESW_SW_EEEEENS4_23SM90_TMA_LOAD_MULTICASTENS4_14ComposedLayoutINS4_7SwizzleILi2ELi4ELi3EEENS4_18smem_ptr_flag_bitsILi8EEENSR_INS5_IJNSA_ILi8EEESG_EEENS5_IJSG_SB_EEEEEEEvNS4_8identityENS4_13SM90_TMA_LOADES19_vS1A_EENS_8epilogue10collective18CollectiveEpilogueINS1D_23Sm100TmaWarpSpecializedILi2ELi2ELi64ELb0ELb0EEEJSH_NS5_IJNSR_ISF_SB_EENSR_ISG_SB_EEEEEaSI_aSI_NS1D_6fusion15FusionCallbacksIS1H_NS1L_17LinearCombinationIaiaiLNS_15FloatRoundStyleE2EEESH_S1K_JEEENS4_5SM1004TMEM4LOAD26SM100_TMEM_LOAD_32dp32b64xES1B_S19_NS4_39AutoVectorizingCopyWithAssumedAlignmentILi128EEENS4_14SM90_TMA_STOREES19_S1W_S1W_EEEvvEEEEvNT_6ParamsE,"",@"SHT_CUDA_INFO"
	.sectionflags	@""
	.align	4


	//----- nvinfo : EIATTR_CUDA_API_VERSION
	.align		4
        /*0000*/ 	.byte	0x04, 0x37
        /*0002*/ 	.short	(.L_31 - .L_30)
.L_30:
        /*0004*/ 	.word	0x00000082


	//----- nvinfo : EIATTR_KPARAM_INFO
	.align		4
.L_31:
        /*0008*/ 	.byte	0x04, 0x17
        /*000a*/ 	.short	(.L_33 - .L_32)
.L_32:
        /*000c*/ 	.word	0x00000000
        /*0010*/ 	.short	0x0000
        /*0012*/ 	.short	0x0000
        /*0014*/ 	.byte	0x00, 0xf0, 0x01, 0x20


	//----- nvinfo : EIATTR_AT_ENTRY_FRAGMENTS
	.align		4
.L_33:
        /*0018*/ 	.byte	0x04, 0x4f
        /*001a*/ 	.short	(.L_35 - .L_34)


	//   ....[0]....
.L_34:
        /*001c*/ 	.word	0x00000006


	//----- nvinfo : EIATTR_RESERVED_SMEM_USED
	.align		4
.L_35:
        /*0020*/ 	.byte	0x01, 0x41
	.zero		2


	//----- nvinfo : EIATTR_SPARSE_MMA_MASK
	.align		4
        /*0024*/ 	.byte	0x03, 0x50
        /*0026*/ 	.short	0x0000


	//----- nvinfo : EIATTR_TCGEN05_1CTA_USED
	.align		4
        /*0028*/ 	.byte	0x01, 0x51
	.zero		2


	//----- nvinfo : EIATTR_MAXREG_COUNT
	.align		4
        /*002c*/ 	.byte	0x03, 0x1b
        /*002e*/ 	.short	0x00ff


	//----- nvinfo : EIATTR_NUM_BARRIERS
	.align		4
        /*0030*/ 	.byte	0x02, 0x4c
        /*0032*/ 	.byte	0x07
	.zero		1


	//----- nvinfo : EIATTR_EXTERNS
	.align		4
        /*0034*/ 	.byte	0x04, 0x0f
        /*0036*/ 	.short	(.L_37 - .L_36)


	//   ....[0]....
	.align		4
.L_36:
        /*0038*/ 	.word	index@(__assertfail)


	//----- nvinfo : EIATTR_MERCURY_ISA_VERSION
	.align		4
.L_37:
        /*003c*/ 	.byte	0x03, 0x5f
        /*003e*/ 	.short	0x0101


	//----- nvinfo : EIATTR_INT_WARP_WIDE_INSTR_OFFSETS
	.align		4
        /*0040*/ 	.byte	0x04, 0x31
        /*0042*/ 	.short	(.L_39 - .L_38)


	//   ....[0]....
.L_38:
        /*0044*/ 	.word	0x00004100


	//   ....[1]....
        /*0048*/ 	.word	0x00004120


	//   ....[2]....
        /*004c*/ 	.word	0x00004150


	//   ....[3]....
        /*0050*/ 	.word	0x00004c70


	//   ....[4]....
        /*0054*/ 	.word	0x00004ce0


	//   ....[5]....
        /*0058*/ 	.word	0x00004dc0


	//   ....[6]....
        /*005c*/ 	.word	0x00004e70


	//----- nvinfo : EIATTR_COOP_GROUP_MASK_REGIDS
	.align		4
.L_39:
        /*0060*/ 	.byte	0x04, 0x29
        /*0062*/ 	.short	(.L_41 - .L_40)


	//   ....[0]....
.L_40:
        /*0064*/ 	.word	0xffffffff


	//   ....[1]....
        /*0068*/ 	.word	0xffffffff


	//   ....[2]....
        /*006c*/ 	.word	0xffffffff


	//   ....[3]....
        /*0070*/ 	.word	0xffffffff


	//   ....[4]....
        /*0074*/ 	.word	0xffffffff


	//   ....[5]....
        /*0078*/ 	.word	0xffffffff


	//   ....[6]....
        /*007c*/ 	.word	0xffffffff


	//   ....[7]....
        /*0080*/ 	.word	0xffffffff


	//   ....[8]....
        /*0084*/ 	.word	0xffffffff


	//   ....[9]....
        /*0088*/ 	.word	0xffffffff


	//   ....[10]....
        /*008c*/ 	.word	0xffffffff


	//   ....[11]....
        /*0090*/ 	.word	0xffffffff


	//   ....[12]....
        /*0094*/ 	.word	0xffffffff


	//   ....[13]....
        /*0098*/ 	.word	0xffffffff


	//----- nvinfo : EIATTR_COOP_GROUP_INSTR_OFFSETS
	.align		4
.L_41:
        /*009c*/ 	.byte	0x04, 0x28
        /*009e*/ 	.short	(.L_43 - .L_42)


	//   ....[0]....
.L_42:
        /*00a0*/ 	.word	0x00000080


	//   ....[1]....
        /*00a4*/ 	.word	0x000004f0


	//   ....[2]....
        /*00a8*/ 	.word	0x000007d0


	//   ....[3]....
        /*00ac*/ 	.word	0x00000930


	//   ....[4]....
        /*00b0*/ 	.word	0x00000a30


	//   ....[5]....
        /*00b4*/ 	.word	0x00000ba0


	//   ....[6]....
        /*00b8*/ 	.word	0x00000d40


	//   ....[7]....
        /*00bc*/ 	.word	0x00000ef0


	//   ....[8]....
        /*00c0*/ 	.word	0x00002100


	//   ....[9]....
        /*00c4*/ 	.word	0x00003430


	//   ....[10]....
        /*00c8*/ 	.word	0x00003640


	//   ....[11]....
        /*00cc*/ 	.word	0x00003670


	//   ....[12]....
        /*00d0*/ 	.word	0x00003fe0


	//   ....[13]....
        /*00d4*/ 	.word	0x00004210


	//----- nvinfo : EIATTR_VRC_CTA_INIT_COUNT
	.align		4
.L_43:
        /*00d8*/ 	.byte	0x02, 0x4a
        /*00da*/ 	.byte	0x80
	.zero		1


	//----- nvinfo : EIATTR_SYSCALL_OFFSETS
	.align		4
        /*00dc*/ 	.byte	0x04, 0x46
        /*00de*/ 	.short	(.L_45 - .L_44)


	//   ....[0]....
.L_44:
        /*00e0*/ 	.word	0x00005a60


	//   ....[1]....
        /*00e4*/ 	.word	0x00005ba0


	//   ....[2]....
        /*00e8*/ 	.word	0x00006430


	//   ....[3]....
        /*00ec*/ 	.word	0x00007a30


	//----- nvinfo : EIATTR_MBARRIER_INSTR_OFFSETS
	.align		4
.L_45:
        /*00f0*/ 	.byte	0x04, 0x39
        /*00f2*/ 	.short	(.L_47 - .L_46)


	//   ....[0]....
.L_46:
        /*00f4*/ 	.word	0x00000630
        /*00f8*/ 	.word	0x000000ff
        /*00fc*/ 	.word	0x00000000
        /*0100*/ 	.short	0x0100
        /*0102*/ 	.byte	0x04
	.zero		1


	//   ....[1]....
        /*0104*/ 	.word	0x00000640
        /*0108*/ 	.word	0x000000ff
        /*010c*/ 	.word	0x00000060
        /*0110*/ 	.short	0x0100
        /*0112*/ 	.byte	0x04
	.zero		1


	//   ....[2]....
        /*0114*/ 	.word	0x00000650
        /*0118*/ 	.word	0x000000ff
        /*011c*/ 	.word	0x00000008
        /*0120*/ 	.short	0x0100
        /*0122*/ 	.byte	0x04
	.zero		1


	//   ....[3]....
        /*0124*/ 	.word	0x00000660
        /*0128*/ 	.word	0x000000ff
        /*012c*/ 	.word	0x00000068
        /*0130*/ 	.short	0x0100
        /*0132*/ 	.byte	0x04
	.zero		1


	//   ....[4]....
        /*0134*/ 	.word	0x00000670
        /*0138*/ 	.word	0x000000ff
        /*013c*/ 	.word	0x00000010
        /*0140*/ 	.short	0x0100
        /*0142*/ 	.byte	0x04
	.zero		1


	//   ....[5]....
        /*0144*/ 	.word	0x00000680
        /*0148*/ 	.word	0x000000ff
        /*014c*/ 	.word	0x00000070
        /*0150*/ 	.short	0x0100
        /*0152*/ 	.byte	0x04
	.zero		1


	//   ....[6]....
        /*0154*/ 	.word	0x00000690
        /*0158*/ 	.word	0x000000ff
        /*015c*/ 	.word	0x00000018
        /*0160*/ 	.short	0x0100
        /*0162*/ 	.byte	0x04
	.zero		1


	//   ....[7]....
        /*0164*/ 	.word	0x000006a0
        /*0168*/ 	.word	0x000000ff
        /*016c*/ 	.word	0x00000078
        /*0170*/ 	.short	0x0100
        /*0172*/ 	.byte	0x04
	.zero		1


	//   ....[8]....
        /*0174*/ 	.word	0x000006b0
        /*0178*/ 	.word	0x000000ff
        /*017c*/ 	.word	0x00000020
        /*0180*/ 	.short	0x0100
        /*0182*/ 	.byte	0x04
	.zero		1


	//   ....[9]....
        /*0184*/ 	.word	0x000006c0
        /*0188*/ 	.word	0x000000ff
        /*018c*/ 	.word	0x00000080
        /*0190*/ 	.short	0x0100
        /*0192*/ 	.byte	0x04
	.zero		1


	//   ....[10]....
        /*0194*/ 	.word	0x000006d0
        /*0198*/ 	.word	0x000000ff
        /*019c*/ 	.word	0x00000028
        /*01a0*/ 	.short	0x0100
        /*01a2*/ 	.byte	0x04
	.zero		1


	//   ....[11]....
        /*01a4*/ 	.word	0x000006e0
        /*01a8*/ 	.word	0x000000ff
        /*01ac*/ 	.word	0x00000088
        /*01b0*/ 	.short	0x0100
        /*01b2*/ 	.byte	0x04
	.zero		1


	//   ....[12]....
        /*01b4*/ 	.word	0x000006f0
        /*01b8*/ 	.word	0x000000ff
        /*01bc*/ 	.word	0x00000030
        /*01c0*/ 	.short	0x0100
        /*01c2*/ 	.byte	0x04
	.zero		1


	//   ....[13]....
        /*01c4*/ 	.word	0x00000700
        /*01c8*/ 	.word	0x000000ff
        /*01cc*/ 	.word	0x00000090
        /*01d0*/ 	.short	0x0100
        /*01d2*/ 	.byte	0x04
	.zero		1


	//   ....[14]....
        /*01d4*/ 	.word	0x00000710
        /*01d8*/ 	.word	0x000000ff
        /*01dc*/ 	.word	0x00000038
        /*01e0*/ 	.short	0x0100
        /*01e2*/ 	.byte	0x04
	.zero		1


	//   ....[15]....
        /*01e4*/ 	.word	0x00000720
        /*01e8*/ 	.word	0x000000ff
        /*01ec*/ 	.word	0x00000098
        /*01f0*/ 	.short	0x0100
        /*01f2*/ 	.byte	0x04
	.zero		1


	//   ....[16]....
        /*01f4*/ 	.word	0x00000730
        /*01f8*/ 	.word	0x000000ff
        /*01fc*/ 	.word	0x00000040
        /*0200*/ 	.short	0x0100
        /*0202*/ 	.byte	0x04
	.zero		1


	//   ....[17]....
        /*0204*/ 	.word	0x00000740
        /*0208*/ 	.word	0x000000ff
        /*020c*/ 	.word	0x000000a0
        /*0210*/ 	.short	0x0100
        /*0212*/ 	.byte	0x04
	.zero		1


	//   ....[18]....
        /*0214*/ 	.word	0x00000750
        /*0218*/ 	.word	0x000000ff
        /*021c*/ 	.word	0x00000048
        /*0220*/ 	.short	0x0100
        /*0222*/ 	.byte	0x04
	.zero		1


	//   ....[19]....
        /*0224*/ 	.word	0x00000760
        /*0228*/ 	.word	0x000000ff
        /*022c*/ 	.word	0x000000a8
        /*0230*/ 	.short	0x0100
        /*0232*/ 	.byte	0x04
	.zero		1


	//   ....[20]....
        /*0234*/ 	.word	0x00000770
        /*0238*/ 	.word	0x000000ff
        /*023c*/ 	.word	0x00000050
        /*0240*/ 	.short	0x0100
        /*0242*/ 	.byte	0x04
	.zero		1


	//   ....[21]....
        /*0244*/ 	.word	0x00000780
        /*0248*/ 	.word	0x000000ff
        /*024c*/ 	.word	0x000000b0
        /*0250*/ 	.short	0x0100
        /*0252*/ 	.byte	0x04
	.zero		1


	//   ....[22]....
        /*0254*/ 	.word	0x00000790
        /*0258*/ 	.word	0x000000ff
        /*025c*/ 	.word	0x00000058
        /*0260*/ 	.short	0x0100
        /*0262*/ 	.byte	0x04
	.zero		1


	//   ....[23]....
        /*0264*/ 	.word	0x000007a0
        /*0268*/ 	.word	0x000000ff
        /*026c*/ 	.word	0x000000b8
        /*0270*/ 	.short	0x0100
        /*0272*/ 	.byte	0x04
	.zero		1


	//   ....[24]....
        /*0274*/ 	.word	0x000008e0
        /*0278*/ 	.word	0x000000ff
        /*027c*/ 	.word	0x000000c0
        /*0280*/ 	.short	0x0100
        /*0282*/ 	.byte	0x04
	.zero		1


	//   ....[25]....
        /*0284*/ 	.word	0x000008f0
        /*0288*/ 	.word	0x000000ff
        /*028c*/ 	.word	0x000000d0
        /*0290*/ 	.short	0x0100
        /*0292*/ 	.byte	0x04
	.zero		1


	//   ....[26]....
        /*0294*/ 	.word	0x00000900
        /*0298*/ 	.word	0x000000ff
        /*029c*/ 	.word	0x000000c8
        /*02a0*/ 	.short	0x0100
        /*02a2*/ 	.byte	0x04
	.zero		1


	//   ....[27]....
        /*02a4*/ 	.word	0x00000910
        /*02a8*/ 	.word	0x000000ff
        /*02ac*/ 	.word	0x000000d8
        /*02b0*/ 	.short	0x0100
        /*02b2*/ 	.byte	0x04
	.zero		1


	//   ....[28]....
        /*02b4*/ 	.word	0x00000a00
        /*02b8*/ 	.word	0x000000ff
        /*02bc*/ 	.word	0x000000e0
        /*02c0*/ 	.short	0x0100
        /*02c2*/ 	.byte	0x06
	.zero		1


	//   ....[29]....
        /*02c4*/ 	.word	0x00000a10
        /*02c8*/ 	.word	0x000000ff
        /*02cc*/ 	.word	0x000000e8
        /*02d0*/ 	.short	0x0100
        /*02d2*/ 	.byte	0x06
	.zero		1


	//   ....[30]....
        /*02d4*/ 	.word	0x00000b50
        /*02d8*/ 	.word	0x000000ff
        /*02dc*/ 	.word	0x000000f0
        /*02e0*/ 	.short	0x0100
        /*02e2*/ 	.byte	0x06
	.zero		1


	//   ....[31]....
        /*02e4*/ 	.word	0x00000b60
        /*02e8*/ 	.word	0x000000ff
        /*02ec*/ 	.word	0x00000100
        /*02f0*/ 	.short	0x0100
        /*02f2*/ 	.byte	0x06
	.zero		1


	//   ....[32]....
        /*02f4*/ 	.word	0x00000b70
        /*02f8*/ 	.word	0x000000ff
        /*02fc*/ 	.word	0x000000f8
        /*0300*/ 	.short	0x0100
        /*0302*/ 	.byte	0x06
	.zero		1


	//   ....[33]....
        /*0304*/ 	.word	0x00000b80
        /*0308*/ 	.word	0x000000ff
        /*030c*/ 	.word	0x00000108
        /*0310*/ 	.short	0x0100
        /*0312*/ 	.byte	0x06
	.zero		1


	//   ....[34]....
        /*0314*/ 	.word	0x00000cb0
        /*0318*/ 	.word	0x000000ff
        /*031c*/ 	.word	0x00000110
        /*0320*/ 	.short	0x0100
        /*0322*/ 	.byte	0x04
	.zero		1


	//   ....[35]....
        /*0324*/ 	.word	0x00000cc0
        /*0328*/ 	.word	0x000000ff
        /*032c*/ 	.word	0x00000130
        /*0330*/ 	.short	0x0100
        /*0332*/ 	.byte	0x04
	.zero		1


	//   ....[36]....
        /*0334*/ 	.word	0x00000cd0
        /*0338*/ 	.word	0x000000ff
        /*033c*/ 	.word	0x00000118
        /*0340*/ 	.short	0x0100
        /*0342*/ 	.byte	0x04
	.zero		1


	//   ....[37]....
        /*0344*/ 	.word	0x00000ce0
        /*0348*/ 	.word	0x000000ff
        /*034c*/ 	.word	0x00000138
        /*0350*/ 	.short	0x0100
        /*0352*/ 	.byte	0x04
	.zero		1


	//   ....[38]....
        /*0354*/ 	.word	0x00000cf0
        /*0358*/ 	.word	0x000000ff
        /*035c*/ 	.word	0x00000120
        /*0360*/ 	.short	0x0100
        /*0362*/ 	.byte	0x04
	.zero		1


	//   ....[39]....
        /*0364*/ 	.word	0x00000d00
        /*0368*/ 	.word	0x000000ff
        /*036c*/ 	.word	0x00000140
        /*0370*/ 	.short	0x0100
        /*0372*/ 	.byte	0x04
	.zero		1


	//   ....[40]....
        /*0374*/ 	.word	0x00000d10
        /*0378*/ 	.word	0x000000ff
        /*037c*/ 	.word	0x00000128
        /*0380*/ 	.short	0x0100
        /*0382*/ 	.byte	0x04
	.zero		1


	//   ....[41]....
        /*0384*/ 	.word	0x00000d20
        /*0388*/ 	.word	0x000000ff
        /*038c*/ 	.word	0x00000148
        /*0390*/ 	.short	0x0100
        /*0392*/ 	.byte	0x04
	.zero		1


	//   ....[42]....
        /*0394*/ 	.word	0x00000e10
        /*0398*/ 	.word	0x000000ff
        /*039c*/ 	.word	0x00000150
        /*03a0*/ 	.short	0x0100
        /*03a2*/ 	.byte	0x04
	.zero		1


	//   ....[43]....
        /*03a4*/ 	.word	0x00000e20
        /*03a8*/ 	.word	0x000000ff
        /*03ac*/ 	.word	0x00000160
        /*03b0*/ 	.short	0x0100
        /*03b2*/ 	.byte	0x04
	.zero		1


	//   ....[44]....
        /*03b4*/ 	.word	0x00000e30
        /*03b8*/ 	.word	0x000000ff
        /*03bc*/ 	.word	0x00000158
        /*03c0*/ 	.short	0x0100
        /*03c2*/ 	.byte	0x04
	.zero		1


	//   ....[45]....
        /*03c4*/ 	.word	0x00000e40
        /*03c8*/ 	.word	0x000000ff
        /*03cc*/ 	.word	0x00000168
        /*03d0*/ 	.short	0x0100
        /*03d2*/ 	.byte	0x04
	.zero		1


	//   ....[46]....
        /*03d4*/ 	.word	0x00001980
        /*03d8*/ 	.word	0x00000003
        /*03dc*/ 	.word	0x00000160
        /*03e0*/ 	.short	0x010a
        /*03e2*/ 	.byte	0xff
	.zero		1


	//   ....[47]....
        /*03e4*/ 	.word	0x000019b0
        /*03e8*/ 	.word	0x00000003
        /*03ec*/ 	.word	0x00000150
        /*03f0*/ 	.short	0x0101
        /*03f2*/ 	.byte	0xff
	.zero		1


	//   ....[48]....
        /*03f4*/ 	.word	0x00001a80
        /*03f8*/ 	.word	0x000000ff
        /*03fc*/ 	.word	0x00000060
        /*0400*/ 	.short	0x010a
        /*0402*/ 	.byte	0x04
	.zero		1


	//   ....[49]....
        /*0404*/ 	.word	0x00001b00
        /*0408*/ 	.word	0x000000ff
        /*040c*/ 	.word	0x00000060
        /*0410*/ 	.short	0x010a
        /*0412*/ 	.byte	0x21
	.zero		1


	//   ....[50]....
        /*0414*/ 	.word	0x00001ca0
        /*0418*/ 	.word	0x000000ff
        /*041c*/ 	.word	0x00000060
        /*0420*/ 	.short	0x010a
        /*0422*/ 	.byte	0x08
	.zero		1


	//   ....[51]....
        /*0424*/ 	.word	0x00001db0
        /*0428*/ 	.word	0x000000ff
        /*042c*/ 	.word	0x000000e8
        /*0430*/ 	.short	0x0101
        /*0432*/ 	.byte	0x06
	.zero		1


	//   ....[52]....
        /*0434*/ 	.word	0x00001dd0
        /*0438*/ 	.word	0x000000ff
        /*043c*/ 	.word	0x00000060
        /*0440*/ 	.short	0x010a
        /*0442*/ 	.byte	0x04
	.zero		1


	//   ....[53]....
        /*0444*/ 	.word	0x00001e50
        /*0448*/ 	.word	0x000000ff
        /*044c*/ 	.word	0x00000060
        /*0450*/ 	.short	0x010a
        /*0452*/ 	.byte	0x11
	.zero		1


	//   ....[54]....
        /*0454*/ 	.word	0x00001ff0
        /*0458*/ 	.word	0x000000ff
        /*045c*/ 	.word	0x00000060
        /*0460*/ 	.short	0x010a
        /*0462*/ 	.byte	0x07
	.zero		1


	//   ....[55]....
        /*0464*/ 	.word	0x00002130
        /*0468*/ 	.word	0x00000003
        /*046c*/ 	.word	0x000000f0
        /*0470*/ 	.short	0x010a
        /*0472*/ 	.byte	0xff
	.zero		1


	//   ....[56]....
        /*0474*/ 	.word	0x00002280
        /*0478*/ 	.word	0x00000000
        /*047c*/ 	.word	0x00000000
        /*0480*/ 	.short	0x0101
        /*0482*/ 	.byte	0xff
	.zero		1


	//   ....[57]....
        /*0484*/ 	.word	0x00002830
        /*0488*/ 	.word	0x000000ff
        /*048c*/ 	.word	0x00000000
        /*0490*/ 	.short	0x010a
        /*0492*/ 	.byte	0x04
	.zero		1


	//   ....[58]....
        /*0494*/ 	.word	0x000028c0
        /*0498*/ 	.word	0x000000ff
        /*049c*/ 	.word	0x00000000
        /*04a0*/ 	.short	0x010a
        /*04a2*/ 	.byte	0x05
	.zero		1


	//   ....[59]....
        /*04a4*/ 	.word	0x00002950
        /*04a8*/ 	.word	0x000000ff
        /*04ac*/ 	.word	0x00000000
        /*04b0*/ 	.short	0x010a
        /*04b2*/ 	.byte	0x05
	.zero		1


	//   ....[60]....
        /*04b4*/ 	.word	0x000029e0
        /*04b8*/ 	.word	0x000000ff
        /*04bc*/ 	.word	0x00000000
        /*04c0*/ 	.short	0x010a
        /*04c2*/ 	.byte	0x05
	.zero		1


	//   ....[61]....
        /*04c4*/ 	.word	0x00002a70
        /*04c8*/ 	.word	0x000000ff
        /*04cc*/ 	.word	0x00000000
        /*04d0*/ 	.short	0x010a
        /*04d2*/ 	.byte	0x05
	.zero		1


	//   ....[62]....
        /*04d4*/ 	.word	0x00002b00
        /*04d8*/ 	.word	0x000000ff
        /*04dc*/ 	.word	0x00000000
        /*04e0*/ 	.short	0x010a
        /*04e2*/ 	.byte	0x05
	.zero		1


	//   ....[63]....
        /*04e4*/ 	.word	0x00002b90
        /*04e8*/ 	.word	0x000000ff
        /*04ec*/ 	.word	0x00000000
        /*04f0*/ 	.short	0x010a
        /*04f2*/ 	.byte	0x05
	.zero		1


	//   ....[64]....
        /*04f4*/ 	.word	0x00002c20
        /*04f8*/ 	.word	0x000000ff
        /*04fc*/ 	.word	0x00000000
        /*0500*/ 	.short	0x010a
        /*0502*/ 	.byte	0x05
	.zero		1


	//   ....[65]....
        /*0504*/ 	.word	0x00002cb0
        /*0508*/ 	.word	0x000000ff
        /*050c*/ 	.word	0x00000000
        /*0510*/ 	.short	0x010a
        /*0512*/ 	.byte	0x05
	.zero		1


	//   ....[66]....
        /*0514*/ 	.word	0x00002d40
        /*0518*/ 	.word	0x000000ff
        /*051c*/ 	.word	0x00000000
        /*0520*/ 	.short	0x010a
        /*0522*/ 	.byte	0x05
	.zero		1


	//   ....[67]....
        /*0524*/ 	.word	0x00002dd0
        /*0528*/ 	.word	0x000000ff
        /*052c*/ 	.word	0x00000000
        /*0530*/ 	.short	0x010a
        /*0532*/ 	.byte	0x05
	.zero		1


	//   ....[68]....
        /*0534*/ 	.word	0x00002e70
        /*0538*/ 	.word	0x00000000
        /*053c*/ 	.word	0x00000000
        /*0540*/ 	.short	0x010a
        /*0542*/ 	.byte	0xff
	.zero		1


	//   ....[69]....
        /*0544*/ 	.word	0x00002f90
        /*0548*/ 	.word	0x00000002
        /*054c*/ 	.word	0x00000150
        /*0550*/ 	.short	0x010a
        /*0552*/ 	.byte	0xff
	.zero		1


	//   ....[70]....
        /*0554*/ 	.word	0x00002ff0
        /*0558*/ 	.word	0x00000004
        /*055c*/ 	.word	0x00000000
        /*0560*/ 	.short	0x0101
        /*0562*/ 	.byte	0xff
	.zero		1


	//   ....[71]....
        /*0564*/ 	.word	0x00003010
        /*0568*/ 	.word	0x000000ff
        /*056c*/ 	.word	0x00000100
        /*0570*/ 	.short	0x010a
        /*0572*/ 	.byte	0x04
	.zero		1


	//   ....[72]....
        /*0574*/ 	.word	0x00003130
        /*0578*/ 	.word	0x00000002
        /*057c*/ 	.word	0x000000f0
        /*0580*/ 	.short	0x010a
        /*0582*/ 	.byte	0xff
	.zero		1


	//   ....[73]....
        /*0584*/ 	.word	0x00003240
        /*0588*/ 	.word	0x00000002
        /*058c*/ 	.word	0x00000000
        /*0590*/ 	.short	0x0101
        /*0592*/ 	.byte	0xff
	.zero		1


	//   ....[74]....
        /*0594*/ 	.word	0x000032d0
        /*0598*/ 	.word	0x000000ff
        /*059c*/ 	.word	0x00000100
        /*05a0*/ 	.short	0x0106
        /*05a2*/ 	.byte	0x04
	.zero		1


	//   ....[75]....
        /*05a4*/ 	.word	0x000032f0
        /*05a8*/ 	.word	0x000000ff
        /*05ac*/ 	.word	0x00000100
        /*05b0*/ 	.short	0x010a
        /*05b2*/ 	.byte	0x04
	.zero		1


	//   ....[76]....
        /*05b4*/ 	.word	0x00003380
        /*05b8*/ 	.word	0x000000ff
        /*05bc*/ 	.word	0x00000100
        /*05c0*/ 	.short	0x0106
        /*05c2*/ 	.byte	0x07
	.zero		1


	//   ....[77]....
        /*05c4*/ 	.word	0x000033c0
        /*05c8*/ 	.word	0x00000000
        /*05cc*/ 	.word	0x00000100
        /*05d0*/ 	.short	0x010a
        /*05d2*/ 	.byte	0xff
	.zero		1


	//   ....[78]....
        /*05d4*/ 	.word	0x000038d0
        /*05d8*/ 	.word	0x00000000
        /*05dc*/ 	.word	0x000000f0
        /*05e0*/ 	.short	0x010a
        /*05e2*/ 	.byte	0xff
	.zero		1


	//   ....[79]....
        /*05e4*/ 	.word	0x000039e0
        /*05e8*/ 	.word	0x00000003
        /*05ec*/ 	.word	0x00000000
        /*05f0*/ 	.short	0x0101
        /*05f2*/ 	.byte	0xff
	.zero		1


	//   ....[80]....
        /*05f4*/ 	.word	0x000039f0
        /*05f8*/ 	.word	0x000000ff
        /*05fc*/ 	.word	0x00000000
        /*0600*/ 	.short	0x010a
        /*0602*/ 	.byte	0x04
	.zero		1


	//   ....[81]....
        /*0604*/ 	.word	0x00003a10
        /*0608*/ 	.word	0x000000ff
        /*060c*/ 	.word	0x00000130
        /*0610*/ 	.short	0x010a
        /*0612*/ 	.byte	0x16
	.zero		1


	//   ....[82]....
        /*0614*/ 	.word	0x00003ae0
        /*0618*/ 	.word	0x000000ff
        /*061c*/ 	.word	0x00000000
        /*0620*/ 	.short	0x010a
        /*0622*/ 	.byte	0x05
	.zero		1


	//   ....[83]....
        /*0624*/ 	.word	0x00003c20
        /*0628*/ 	.word	0x000000ff
        /*062c*/ 	.word	0x00000000
        /*0630*/ 	.short	0x010a
        /*0632*/ 	.byte	0x04
	.zero		1


	//   ....[84]....
        /*0634*/ 	.word	0x00003e10
        /*0638*/ 	.word	0x000000ff
        /*063c*/ 	.word	0x00000000
        /*0640*/ 	.short	0x010a
        /*0642*/ 	.byte	0x04
	.zero		1


	//   ....[85]....
        /*0644*/ 	.word	0x00003ea0
        /*0648*/ 	.word	0x000000ff
        /*064c*/ 	.word	0x00000000
        /*0650*/ 	.short	0x010a
        /*0652*/ 	.byte	0x05
	.zero		1


	//   ....[86]....
        /*0654*/ 	.word	0x00003f30
        /*0658*/ 	.word	0x000000ff
        /*065c*/ 	.word	0x00000000
        /*0660*/ 	.short	0x010a
        /*0662*/ 	.byte	0x05
	.zero		1


	//   ....[87]....
        /*0664*/ 	.word	0x00003fc0
        /*0668*/ 	.word	0x000000ff
        /*066c*/ 	.word	0x00000000
        /*0670*/ 	.short	0x010a
        /*0672*/ 	.byte	0x04
	.zero		1


	//   ....[88]....
        /*0674*/ 	.word	0x00004470
        /*0678*/ 	.word	0x0000000c
        /*067c*/ 	.word	0x000000f0
        /*0680*/ 	.short	0x010a
        /*0682*/ 	.byte	0xff
	.zero		1


	//   ....[89]....
        /*0684*/ 	.word	0x000045e0
        /*0688*/ 	.word	0x00000000
        /*068c*/ 	.word	0x00000000
        /*0690*/ 	.short	0x0101
        /*0692*/ 	.byte	0xff
	.zero		1


	//   ....[90]....
        /*0694*/ 	.word	0x00004a70
        /*0698*/ 	.word	0x000000ff
        /*069c*/ 	.word	0x000000e8
        /*06a0*/ 	.short	0x010a
        /*06a2*/ 	.byte	0x15
	.zero		1


	//   ....[91]....
        /*06a4*/ 	.word	0x00004bf0
        /*06a8*/ 	.word	0x000000ff
        /*06ac*/ 	.word	0x000000d0
        /*06b0*/ 	.short	0x010a
        /*06b2*/ 	.byte	0x15
	.zero		1


	//   ....[92]....
        /*06b4*/ 	.word	0x00004d70
        /*06b8*/ 	.word	0x000000ff
        /*06bc*/ 	.word	0x000000c0
        /*06c0*/ 	.short	0x010b
        /*06c2*/ 	.byte	0x15
	.zero		1


	//   ....[93]....
        /*06c4*/ 	.word	0x00004d80
        /*06c8*/ 	.word	0x000000ff
        /*06cc*/ 	.word	0x00000000
        /*06d0*/ 	.short	0x0101
        /*06d2*/ 	.byte	0x06
	.zero		1


	//   ....[94]....
        /*06d4*/ 	.word	0x00004d90
        /*06d8*/ 	.word	0x000000ff
        /*06dc*/ 	.word	0x000000d8
        /*06e0*/ 	.short	0x010a
        /*06e2*/ 	.byte	0x15
	.zero		1


	//   ....[95]....
        /*06e4*/ 	.word	0x00004f80
        /*06e8*/ 	.word	0x000000ff
        /*06ec*/ 	.word	0x000000c8
        /*06f0*/ 	.short	0x010b
        /*06f2*/ 	.byte	0x15
	.zero		1


	//   ....[96]....
        /*06f4*/ 	.word	0x00004f90
        /*06f8*/ 	.word	0x000000ff
        /*06fc*/ 	.word	0x00000000
        /*0700*/ 	.short	0x0101
        /*0702*/ 	.byte	0x21
	.zero		1


	//   ....[97]....
        /*0704*/ 	.word	0x00004fc0
        /*0708*/ 	.word	0x000000ff
        /*070c*/ 	.word	0x000000d0
        /*0710*/ 	.short	0x010a
        /*0712*/ 	.byte	0x15
	.zero		1


	//   ....[98]....
        /*0714*/ 	.word	0x00005000
        /*0718*/ 	.word	0x00000000
        /*071c*/ 	.word	0x000000d8
        /*0720*/ 	.short	0x010a
        /*0722*/ 	.byte	0xff
	.zero		1


	//   ....[99]....
        /*0724*/ 	.word	0x00005300
        /*0728*/ 	.word	0x00000003
        /*072c*/ 	.word	0x000000f0
        /*0730*/ 	.short	0x010a
        /*0732*/ 	.byte	0xff
	.zero		1


	//   ....[100]....
        /*0734*/ 	.word	0x00005480
        /*0738*/ 	.word	0x00000000
        /*073c*/ 	.word	0x00000000
        /*0740*/ 	.short	0x0101
        /*0742*/ 	.byte	0xff
	.zero		1


	//   ....[101]....
        /*0744*/ 	.word	0x00005fd0
        /*0748*/ 	.word	0x00000003
        /*074c*/ 	.word	0x000000c0
        /*0750*/ 	.short	0x010a
        /*0752*/ 	.byte	0xff
	.zero		1


	//   ....[102]....
        /*0754*/ 	.word	0x00006010
        /*0758*/ 	.word	0x0000004e
        /*075c*/ 	.word	0x00000110
        /*0760*/ 	.short	0x010a
        /*0762*/ 	.byte	0xff
	.zero		1


	//   ....[103]....
        /*0764*/ 	.word	0x00006150
        /*0768*/ 	.word	0x00000003
        /*076c*/ 	.word	0x000000c0
        /*0770*/ 	.short	0x010a
        /*0772*/ 	.byte	0xff
	.zero		1


	//   ....[104]....
        /*0774*/ 	.word	0x000062b0
        /*0778*/ 	.word	0x00000000
        /*077c*/ 	.word	0x00000000
        /*0780*/ 	.short	0x0101
        /*0782*/ 	.byte	0xff
	.zero		1


	//   ....[105]....
        /*0784*/ 	.word	0x00006310
        /*0788*/ 	.word	0x0000004e
        /*078c*/ 	.word	0x00000110
        /*0790*/ 	.short	0x010a
        /*0792*/ 	.byte	0xff
	.zero		1


	//   ....[106]....
        /*0794*/ 	.word	0x000076a0
        /*0798*/ 	.word	0x0000006f
        /*079c*/ 	.word	0x000000c0
        /*07a0*/ 	.short	0x010a
        /*07a2*/ 	.byte	0xff
	.zero		1


	//   ....[107]....
        /*07a4*/ 	.word	0x00007770
        /*07a8*/ 	.word	0x0000006f
        /*07ac*/ 	.word	0x000000c0
        /*07b0*/ 	.short	0x010a
        /*07b2*/ 	.byte	0xff
	.zero		1


	//   ....[108]....
        /*07b4*/ 	.word	0x000078d0
        /*07b8*/ 	.word	0x00000000
        /*07bc*/ 	.word	0x00000000
        /*07c0*/ 	.short	0x0101
        /*07c2*/ 	.byte	0xff
	.zero		1


	//   ....[109]....
        /*07c4*/ 	.word	0x00007c30
        /*07c8*/ 	.word	0x000000ff
        /*07cc*/ 	.word	0x00000000
        /*07d0*/ 	.short	0x0101
        /*07d2*/ 	.byte	0x04
	.zero		1


	//   ....[110]....
        /*07d4*/ 	.word	0x00008e50
        /*07d8*/ 	.word	0x00000003
        /*07dc*/ 	.word	0x00000160
        /*07e0*/ 	.short	0x010a
        /*07e2*/ 	.byte	0xff
	.zero		1


	//   ....[111]....
        /*07e4*/ 	.word	0x00008eb0
        /*07e8*/ 	.word	0x00000000
        /*07ec*/ 	.word	0x00000060
        /*07f0*/ 	.short	0x010a
        /*07f2*/ 	.byte	0xff
	.zero		1


	//   ....[112]....
        /*07f4*/ 	.word	0x00008f10
        /*07f8*/ 	.word	0x00000000
        /*07fc*/ 	.word	0x00000060
        /*0800*/ 	.short	0x010a
        /*0802*/ 	.byte	0xff
	.zero		1


	//   ....[113]....
        /*0804*/ 	.word	0x00008f60
        /*0808*/ 	.word	0x00000003
        /*080c*/ 	.word	0x000000f0
        /*0810*/ 	.short	0x010a
        /*0812*/ 	.byte	0xff
	.zero		1


	//   ....[114]....
        /*0814*/ 	.word	0x00008fc0
        /*0818*/ 	.word	0x00000000
        /*081c*/ 	.word	0x00000000
        /*0820*/ 	.short	0x010a
        /*0822*/ 	.byte	0xff
	.zero		1


	//   ....[115]....
        /*0824*/ 	.word	0x00009020
        /*0828*/ 	.word	0x00000000
        /*082c*/ 	.word	0x00000000
        /*0830*/ 	.short	0x010a
        /*0832*/ 	.byte	0xff
	.zero		1


	//   ....[116]....
        /*0834*/ 	.word	0x00009080
        /*0838*/ 	.word	0x00000000
        /*083c*/ 	.word	0x00000000
        /*0840*/ 	.short	0x010a
        /*0842*/ 	.byte	0xff
	.zero		1


	//   ....[117]....
        /*0844*/ 	.word	0x000090e0
        /*0848*/ 	.word	0x00000000
        /*084c*/ 	.word	0x00000000
        /*0850*/ 	.short	0x010a
        /*0852*/ 	.byte	0xff
	.zero		1


	//   ....[118]....
        /*0854*/ 	.word	0x00009140
        /*0858*/ 	.word	0x00000000
        /*085c*/ 	.word	0x00000000
        /*0860*/ 	.short	0x010a
        /*0862*/ 	.byte	0xff
	.zero		1


	//   ....[119]....
        /*0864*/ 	.word	0x000091a0
        /*0868*/ 	.word	0x00000000
        /*086c*/ 	.word	0x00000000
        /*0870*/ 	.short	0x010a
        /*0872*/ 	.byte	0xff
	.zero		1


	//   ....[120]....
        /*0874*/ 	.word	0x00009200
        /*0878*/ 	.word	0x00000000
        /*087c*/ 	.word	0x00000000
        /*0880*/ 	.short	0x010a
        /*0882*/ 	.byte	0xff
	.zero		1


	//   ....[121]....
        /*0884*/ 	.word	0x00009260
        /*0888*/ 	.word	0x00000000
        /*088c*/ 	.word	0x00000000
        /*0890*/ 	.short	0x010a
        /*0892*/ 	.byte	0xff
	.zero		1


	//   ....[122]....
        /*0894*/ 	.word	0x000092c0
        /*0898*/ 	.word	0x00000000
        /*089c*/ 	.word	0x00000000
        /*08a0*/ 	.short	0x010a
        /*08a2*/ 	.byte	0xff
	.zero		1


	//   ....[123]....
        /*08a4*/ 	.word	0x00009320
        /*08a8*/ 	.word	0x00000000
        /*08ac*/ 	.word	0x00000000
        /*08b0*/ 	.short	0x010a
        /*08b2*/ 	.byte	0xff
	.zero		1


	//   ....[124]....
        /*08b4*/ 	.word	0x00009380
        /*08b8*/ 	.word	0x00000000
        /*08bc*/ 	.word	0x00000000
        /*08c0*/ 	.short	0x010a
        /*08c2*/ 	.byte	0xff
	.zero		1


	//   ....[125]....
        /*08c4*/ 	.word	0x000093d0
        /*08c8*/ 	.word	0x00000002
        /*08cc*/ 	.word	0x00000150
        /*08d0*/ 	.short	0x010a
        /*08d2*/ 	.byte	0xff
	.zero		1


	//   ....[126]....
        /*08d4*/ 	.word	0x00009430
        /*08d8*/ 	.word	0x00000002
        /*08dc*/ 	.word	0x00000100
        /*08e0*/ 	.short	0x010a
        /*08e2*/ 	.byte	0xff
	.zero		1


	//   ....[127]....
        /*08e4*/ 	.word	0x00009480
        /*08e8*/ 	.word	0x00000002
        /*08ec*/ 	.word	0x000000f0
        /*08f0*/ 	.short	0x010a
        /*08f2*/ 	.byte	0xff
	.zero		1


	//   ....[128]....
        /*08f4*/ 	.word	0x000094e0
        /*08f8*/ 	.word	0x00000000
        /*08fc*/ 	.word	0x00000100
        /*0900*/ 	.short	0x010a
        /*0902*/ 	.byte	0xff
	.zero		1


	//   ....[129]....
        /*0904*/ 	.word	0x00009530
        /*0908*/ 	.word	0x00000000
        /*090c*/ 	.word	0x000000f0
        /*0910*/ 	.short	0x010a
        /*0912*/ 	.byte	0xff
	.zero		1


	//   ....[130]....
        /*0914*/ 	.word	0x00009590
        /*0918*/ 	.word	0x00000003
        /*091c*/ 	.word	0x00000130
        /*0920*/ 	.short	0x010a
        /*0922*/ 	.byte	0xff
	.zero		1


	//   ....[131]....
        /*0924*/ 	.word	0x000095f0
        /*0928*/ 	.word	0x00000000
        /*092c*/ 	.word	0x00000000
        /*0930*/ 	.short	0x010a
        /*0932*/ 	.byte	0xff
	.zero		1


	//   ....[132]....
        /*0934*/ 	.word	0x00009650
        /*0938*/ 	.word	0x00000000
        /*093c*/ 	.word	0x00000000
        /*0940*/ 	.short	0x010a
        /*0942*/ 	.byte	0xff
	.zero		1


	//   ....[133]....
        /*0944*/ 	.word	0x000096b0
        /*0948*/ 	.word	0x00000000
        /*094c*/ 	.word	0x00000000
        /*0950*/ 	.short	0x010a
        /*0952*/ 	.byte	0xff
	.zero		1


	//   ....[134]....
        /*0954*/ 	.word	0x00009710
        /*0958*/ 	.word	0x00000000
        /*095c*/ 	.word	0x00000000
        /*0960*/ 	.short	0x010a
        /*0962*/ 	.byte	0xff
	.zero		1


	//   ....[135]....
        /*0964*/ 	.word	0x00009770
        /*0968*/ 	.word	0x00000000
        /*096c*/ 	.word	0x00000000
        /*0970*/ 	.short	0x010a
        /*0972*/ 	.byte	0xff
	.zero		1


	//   ....[136]....
        /*0974*/ 	.word	0x000097c0
        /*0978*/ 	.word	0x0000000c
        /*097c*/ 	.word	0x000000f0
        /*0980*/ 	.short	0x010a
        /*0982*/ 	.byte	0xff
	.zero		1


	//   ....[137]....
        /*0984*/ 	.word	0x00009820
        /*0988*/ 	.word	0x00000000
        /*098c*/ 	.word	0x000000e8
        /*0990*/ 	.short	0x010a
        /*0992*/ 	.byte	0xff
	.zero		1


	//   ....[138]....
        /*0994*/ 	.word	0x00009880
        /*0998*/ 	.word	0x00000000
        /*099c*/ 	.word	0x000000d0
        /*09a0*/ 	.short	0x010a
        /*09a2*/ 	.byte	0xff
	.zero		1


	//   ....[139]....
        /*09a4*/ 	.word	0x000098e0
        /*09a8*/ 	.word	0x00000000
        /*09ac*/ 	.word	0x000000d8
        /*09b0*/ 	.short	0x010a
        /*09b2*/ 	.byte	0xff
	.zero		1


	//   ....[140]....
        /*09b4*/ 	.word	0x00009940
        /*09b8*/ 	.word	0x00000000
        /*09bc*/ 	.word	0x000000d0
        /*09c0*/ 	.short	0x010a
        /*09c2*/ 	.byte	0xff
	.zero		1


	//   ....[141]....
        /*09c4*/ 	.word	0x00009990
        /*09c8*/ 	.word	0x00000003
        /*09cc*/ 	.word	0x000000f0
        /*09d0*/ 	.short	0x010a
        /*09d2*/ 	.byte	0xff
	.zero		1


	//   ....[142]....
        /*09d4*/ 	.word	0x000099e0
        /*09d8*/ 	.word	0x00000003
        /*09dc*/ 	.word	0x000000c0
        /*09e0*/ 	.short	0x010a
        /*09e2*/ 	.byte	0xff
	.zero		1


	//   ....[143]....
        /*09e4*/ 	.word	0x00009a30
        /*09e8*/ 	.word	0x0000004e
        /*09ec*/ 	.word	0x00000110
        /*09f0*/ 	.short	0x010a
        /*09f2*/ 	.byte	0xff
	.zero		1


	//   ....[144]....
        /*09f4*/ 	.word	0x00009a80
        /*09f8*/ 	.word	0x0000006f
        /*09fc*/ 	.word	0x000000c0
        /*0a00*/ 	.short	0x010a
        /*0a02*/ 	.byte	0xff
	.zero		1


	//----- nvinfo : EIATTR_NUM_MBARRIERS
	.align		4
.L_47:
        /*0a04*/ 	.byte	0x03, 0x38
        /*0a06*/ 	.short	0x002e


	//----- nvinfo : EIATTR_EXIT_INSTR_OFFSETS
	.align		4
        /*0a08*/ 	.byte	0x04, 0x1c
        /*0a0a*/ 	.short	(.L_49 - .L_48)


	//   ....[0]....
.L_48:
        /*0a0c*/ 	.word	0x00002ea0


	//   ....[1]....
        /*0a10*/ 	.word	0x00003390


	//   ....[2]....
        /*0a14*/ 	.word	0x000033f0


	//   ....[3]....
        /*0a18*/ 	.word	0x00004220


	//   ....[4]....
        /*0a1c*/ 	.word	0x00005030


	//   ....[5]....
        /*0a20*/ 	.word	0x00005070


	//   ....[6]....
        /*0a24*/ 	.word	0x00008e40


	//----- nvinfo : EIATTR_MAX_THREADS
	.align		4
.L_49:
        /*0a28*/ 	.byte	0x04, 0x05
        /*0a2a*/ 	.short	(.L_51 - .L_50)
.L_50:
        /*0a2c*/ 	.word	0x00000100
        /*0a30*/ 	.word	0x00000001
        /*0a34*/ 	.word	0x00000001


	//----- nvinfo : EIATTR_CRS_STACK_SIZE
	.align		4
.L_51:
        /*0a38*/ 	.byte	0x04, 0x1e
        /*0a3a*/ 	.short	(.L_53 - .L_52)
.L_52:
        /*0a3c*/ 	.word	0x00000000


	//----- nvinfo : EIATTR_CBANK_PARAM_SIZE
	.align		4
.L_53:
        /*0a40*/ 	.byte	0x03, 0x19
        /*0a42*/ 	.short	0x0800


	//----- nvinfo : EIATTR_PARAM_CBANK
	.align		4
        /*0a44*/ 	.byte	0x04, 0x0a
        /*0a46*/ 	.short	(.L_55 - .L_54)
	.align		4
.L_54:
        /*0a48*/ 	.word	index@(.nv.constant0._ZN7cutlass13device_kernelINS_4gemm6kernel13GemmUniversalIN4cute5tupleIJiiiiEEENS1_10collective13CollectiveMmaINS1_35MainloopSm100TmaUmmaWarpSpecializedILi12ELi2ELi4ENS5_IJNS4_1CILi1EEENSA_ILi2EEESB_EEEEENS5_IJNSA_ILi128EEESF_NSA_ILi64EEEEEEaNS5_IJlSB_lEEEaSI_NS4_8TiledMMAINS4_8MMA_AtomIJNS4_15SM100_MMA_S8_SSIaaiLi128ELi128ELNS4_4UMMA5MajorE0ELSN_0ELNSM_8SaturateE0EEEEEENS4_6LayoutINS5_IJSB_SB_SB_EEENS5_IJNSA_ILi0EEEST_ST_EEEEENS5_IJNS4_10UnderscoreESW_SW_EEEEENS4_23SM90_TMA_LOAD_MULTICASTENS4_14ComposedLayoutINS4_7SwizzleILi2ELi4ELi3EEENS4_18smem_ptr_flag_bitsILi8EEENSR_INS5_IJNSA_ILi8EEESG_EEENS5_IJSG_SB_EEEEEEEvNS4_8identityENS4_13SM90_TMA_LOADES19_vS1A_EENS_8epilogue10collective18CollectiveEpilogueINS1D_23Sm100TmaWarpSpecializedILi2ELi2ELi64ELb0ELb0EEEJSH_NS5_IJNSR_ISF_SB_EENSR_ISG_SB_EEEEEaSI_aSI_NS1D_6fusion15FusionCallbacksIS1H_NS1L_17LinearCombinationIaiaiLNS_15FloatRoundStyleE2EEESH_S1K_JEEENS4_5SM1004TMEM4LOAD26SM100_TMEM_LOAD_32dp32b64xES1B_S19_NS4_39AutoVectorizingCopyWithAssumedAlignmentILi128EEENS4_14SM90_TMA_STOREES19_S1W_S1W_EEEvvEEEEvNT_6ParamsE)
        /*0a4c*/ 	.short	0x0380
        /*0a4e*/ 	.short	0x0800


	//----- nvinfo : EIATTR_SW_WAR
	.align		4
.L_55:
        /*0a50*/ 	.byte	0x04, 0x36
        /*0a52*/ 	.short	(.L_57 - .L_56)
.L_56:
        /*0a54*/ 	.word	0x00000008
.L_57:


//--------------------- .nv.callgraph             --------------------------
	.section	.nv.callgraph,"",@"SHT_CUDA_CALLGRAPH"
	.align	4
	.sectionentsize	8
	.align		4
        /*0000*/ 	.word	0x00000000
	.align		4
        /*0004*/ 	.word	0xffffffff
	.align		4
        /*0008*/ 	.word	index@(_ZN7cutlass13device_kernelINS_4gemm6kernel13GemmUniversalIN4cute5tupleIJiiiiEEENS1_10collective13CollectiveMmaINS1_35MainloopSm100TmaUmmaWarpSpecializedILi12ELi2ELi4ENS5_IJNS4_1CILi1EEENSA_ILi2EEESB_EEEEENS5_IJNSA_ILi128EEESF_NSA_ILi64EEEEEEaNS5_IJlSB_lEEEaSI_NS4_8TiledMMAINS4_8MMA_AtomIJNS4_15SM100_MMA_S8_SSIaaiLi128ELi128ELNS4_4UMMA5MajorE0ELSN_0ELNSM_8SaturateE0EEEEEENS4_6LayoutINS5_IJSB_SB_SB_EEENS5_IJNSA_ILi0EEEST_ST_EEEEENS5_IJNS4_10UnderscoreESW_SW_EEEEENS4_23SM90_TMA_LOAD_MULTICASTENS4_14ComposedLayoutINS4_7SwizzleILi2ELi4ELi3EEENS4_18smem_ptr_flag_bitsILi8EEENSR_INS5_IJNSA_ILi8EEESG_EEENS5_IJSG_SB_EEEEEEEvNS4_8identityENS4_13SM90_TMA_LOADES19_vS1A_EENS_8epilogue10collective18CollectiveEpilogueINS1D_23Sm100TmaWarpSpecializedILi2ELi2ELi64ELb0ELb0EEEJSH_NS5_IJNSR_ISF_SB_EENSR_ISG_SB_EEEEEaSI_aSI_NS1D_6fusion15FusionCallbacksIS1H_NS1L_17LinearCombinationIaiaiLNS_15FloatRoundStyleE2EEESH_S1K_JEEENS4_5SM1004TMEM4LOAD26SM100_TMEM_LOAD_32dp32b64xES1B_S19_NS4_39AutoVectorizingCopyWithAssumedAlignmentILi128EEENS4_14SM90_TMA_STOREES19_S1W_S1W_EEEvvEEEEvNT_6ParamsE)
	.align		4
        /*000c*/ 	.word	index@(__assertfail)
	.align		4
        /*0010*/ 	.word	0x00000000
	.align		4
        /*0014*/ 	.word	0xfffffffe
	.align		4
        /*0018*/ 	.word	0x00000000
	.align		4
        /*001c*/ 	.word	0xfffffffd
	.align		4
        /*0020*/ 	.word	0x00000000
	.align		4
        /*0024*/ 	.word	0xfffffffc


//--------------------- .nv.constant4             --------------------------
	.section	.nv.constant4,"a",@progbits
	.align	8
	.align		8
.nv.constant4:
        /*0000*/ 	.dword	__assertfail
	.align		8
        /*0008*/ 	.dword	__unnamed_1
	.align		8
        /*0010*/ 	.dword	__unnamed_2
	.align		8
        /*0018*/ 	.dword	_ZN40_INTERNAL_452e37a5_4_k_cu_afe28f02_361974cuda3std3__45__cpo5beginE
	.align		8
        /*0020*/ 	.dword	_ZN40_INTERNAL_452e37a5_4_k_cu_afe28f02_361974cuda3std3__45__cpo3endE
	.align		8
        /*0028*/ 	.dword	_ZN40_INTERNAL_452e37a5_4_k_cu_afe28f02_361974cuda3std3__45__cpo6cbeginE
	.align		8
        /*0030*/ 	.dword	_ZN40_INTERNAL_452e37a5_4_k_cu_afe28f02_361974cuda3std3__45__cpo4cendE
	.align		8
        /*0038*/ 	.dword	_ZN40_INTERNAL_452e37a5_4_k_cu_afe28f02_361974cuda3std3__442_GLOBAL__N__452e37a5_4_k_cu_afe28f02_361976ignoreE
	.align		8
        /*0040*/ 	.dword	_ZN40_INTERNAL_452e37a5_4_k_cu_afe28f02_361974cuda3std3__419piecewise_constructE
	.align		8
        /*0048*/ 	.dword	_ZN40_INTERNAL_452e37a5_4_k_cu_afe28f02_361974cuda3std3__48in_placeE
	.align		8
        /*0050*/ 	.dword	_ZN40_INTERNAL_452e37a5_4_k_cu_afe28f02_361974cuda3std6ranges3__45__cpo4swapE
	.align		8
        /*0058*/ 	.dword	_ZN40_INTERNAL_452e37a5_4_k_cu_afe28f02_361974cuda3std6ranges3__45__cpo9iter_moveE
	.align		8
        /*0060*/ 	.dword	_ZN40_INTERNAL_452e37a5_4_k_cu_afe28f02_361974cute7productE
	.align		8
        /*0068*/ 	.dword	_ZN40_INTERNAL_452e37a5_4_k_cu_afe28f02_361974cute1_E
	.align		8
        /*0070*/ 	.dword	$str$25
	.align		8
        /*0078*/ 	.dword	$str$26
	.align		8
        /*0080*/ 	.dword	$str$27
	.align		8
        /*0088*/ 	.dword	$str$28


//--------------------- .text._ZN7cutlass13device_kernelINS_4gemm6kernel13GemmUniversalIN4cute5tupleIJiiiiEEENS1_10collective13CollectiveMmaINS1_35MainloopSm100TmaUmmaWarpSpecializedILi12ELi2ELi4ENS5_IJNS4_1CILi1EEENSA_ILi2EEESB_EEEEENS5_IJNSA_ILi128EEESF_NSA_ILi64EEEEEEaNS5_IJlSB_lEEEaSI_NS4_8TiledMMAINS4_8MMA_AtomIJNS4_15SM100_MMA_S8_SSIaaiLi128ELi128ELNS4_4UMMA5MajorE0ELSN_0ELNSM_8SaturateE0EEEEEENS4_6LayoutINS5_IJSB_SB_SB_EEENS5_IJNSA_ILi0EEEST_ST_EEEEENS5_IJNS4_10UnderscoreESW_SW_EEEEENS4_23SM90_TMA_LOAD_MULTICASTENS4_14ComposedLayoutINS4_7SwizzleILi2ELi4ELi3EEENS4_18smem_ptr_flag_bitsILi8EEENSR_INS5_IJNSA_ILi8EEESG_EEENS5_IJSG_SB_EEEEEEEvNS4_8identityENS4_13SM90_TMA_LOADES19_vS1A_EENS_8epilogue10collective18CollectiveEpilogueINS1D_23Sm100TmaWarpSpecializedILi2ELi2ELi64ELb0ELb0EEEJSH_NS5_IJNSR_ISF_SB_EENSR_ISG_SB_EEEEEaSI_aSI_NS1D_6fusion15FusionCallbacksIS1H_NS1L_17LinearCombinationIaiaiLNS_15FloatRoundStyleE2EEESH_S1K_JEEENS4_5SM1004TMEM4LOAD26SM100_TMEM_LOAD_32dp32b64xES1B_S19_NS4_39AutoVectorizingCopyWithAssumedAlignmentILi128EEENS4_14SM90_TMA_STOREES19_S1W_S1W_EEEvvEEEEvNT_6ParamsE --------------------------
	.section	.text._ZN7cutlass13device_kernelINS_4gemm6kernel13GemmUniversalIN4cute5tupleIJiiiiEEENS1_10collective13CollectiveMmaINS1_35MainloopSm100TmaUmmaWarpSpecializedILi12ELi2ELi4ENS5_IJNS4_1CILi1EEENSA_ILi2EEESB_EEEEENS5_IJNSA_ILi128EEESF_NSA_ILi64EEEEEEaNS5_IJlSB_lEEEaSI_NS4_8TiledMMAINS4_8MMA_AtomIJNS4_15SM100_MMA_S8_SSIaaiLi128ELi128ELNS4_4UMMA5MajorE0ELSN_0ELNSM_8SaturateE0EEEEEENS4_6LayoutINS5_IJSB_SB_SB_EEENS5_IJNSA_ILi0EEEST_ST_EEEEENS5_IJNS4_10UnderscoreESW_SW_EEEEENS4_23SM90_TMA_LOAD_MULTICASTENS4_14ComposedLayoutINS4_7SwizzleILi2ELi4ELi3EEENS4_18smem_ptr_flag_bitsILi8EEENSR_INS5_IJNSA_ILi8EEESG_EEENS5_IJSG_SB_EEEEEEEvNS4_8identityENS4_13SM90_TMA_LOADES19_vS1A_EENS_8epilogue10collective18CollectiveEpilogueINS1D_23Sm100TmaWarpSpecializedILi2ELi2ELi64ELb0ELb0EEEJSH_NS5_IJNSR_ISF_SB_EENSR_ISG_SB_EEEEEaSI_aSI_NS1D_6fusion15FusionCallbacksIS1H_NS1L_17LinearCombinationIaiaiLNS_15FloatRoundStyleE2EEESH_S1K_JEEENS4_5SM1004TMEM4LOAD26SM100_TMEM_LOAD_32dp32b64xES1B_S19_NS4_39AutoVectorizingCopyWithAssumedAlignmentILi128EEENS4_14SM90_TMA_STOREES19_S1W_S1W_EEEvvEEEEvNT_6ParamsE,"ax",@progbits
	.align	128
.text._ZN7cutlass13device_kernelINS_4gemm6kernel13GemmUniversalIN4cute5tupleIJiiiiEEENS1_10collective13CollectiveMmaINS1_35MainloopSm100TmaUmmaWarpSpecializedILi12ELi2ELi4ENS5_IJNS4_1CILi1EEENSA_ILi2EEESB_EEEEENS5_IJNSA_ILi128EEESF_NSA_ILi64EEEEEEaNS5_IJlSB_lEEEaSI_NS4_8TiledMMAINS4_8MMA_AtomIJNS4_15SM100_MMA_S8_SSIaaiLi128ELi128ELNS4_4UMMA5MajorE0ELSN_0ELNSM_8SaturateE0EEEEEENS4_6LayoutINS5_IJSB_SB_SB_EEENS5_IJNSA_ILi0EEEST_ST_EEEEENS5_IJNS4_10UnderscoreESW_SW_EEEEENS4_23SM90_TMA_LOAD_MULTICASTENS4_14ComposedLayoutINS4_7SwizzleILi2ELi4ELi3EEENS4_18smem_ptr_flag_bitsILi8EEENSR_INS5_IJNSA_ILi8EEESG_EEENS5_IJSG_SB_EEEEEEEvNS4_8identityENS4_13SM90_TMA_LOADES19_vS1A_EENS_8epilogue10collective18CollectiveEpilogueINS1D_23Sm100TmaWarpSpecializedILi2ELi2ELi64ELb0ELb0EEEJSH_NS5_IJNSR_ISF_SB_EENSR_ISG_SB_EEEEEaSI_aSI_NS1D_6fusion15FusionCallbacksIS1H_NS1L_17LinearCombinationIaiaiLNS_15FloatRoundStyleE2EEESH_S1K_JEEENS4_5SM1004TMEM4LOAD26SM100_TMEM_LOAD_32dp32b64xES1B_S19_NS4_39AutoVectorizingCopyWithAssumedAlignmentILi128EEENS4_14SM90_TMA_STOREES19_S1W_S1W_EEEvvEEEEvNT_6ParamsE:
        .type           _ZN7cutlass13device_kernelINS_4gemm6kernel13GemmUniversalIN4cute5tupleIJiiiiEEENS1_10collective13CollectiveMmaINS1_35MainloopSm100TmaUmmaWarpSpecializedILi12ELi2ELi4ENS5_IJNS4_1CILi1EEENSA_ILi2EEESB_EEEEENS5_IJNSA_ILi128EEESF_NSA_ILi64EEEEEEaNS5_IJlSB_lEEEaSI_NS4_8TiledMMAINS4_8MMA_AtomIJNS4_15SM100_MMA_S8_SSIaaiLi128ELi128ELNS4_4UMMA5MajorE0ELSN_0ELNSM_8SaturateE0EEEEEENS4_6LayoutINS5_IJSB_SB_SB_EEENS5_IJNSA_ILi0EEEST_ST_EEEEENS5_IJNS4_10UnderscoreESW_SW_EEEEENS4_23SM90_TMA_LOAD_MULTICASTENS4_14ComposedLayoutINS4_7SwizzleILi2ELi4ELi3EEENS4_18smem_ptr_flag_bitsILi8EEENSR_INS5_IJNSA_ILi8EEESG_EEENS5_IJSG_SB_EEEEEEEvNS4_8identityENS4_13SM90_TMA_LOADES19_vS1A_EENS_8epilogue10collective18CollectiveEpilogueINS1D_23Sm100TmaWarpSpecializedILi2ELi2ELi64ELb0ELb0EEEJSH_NS5_IJNSR_ISF_SB_EENSR_ISG_SB_EEEEEaSI_aSI_NS1D_6fusion15FusionCallbacksIS1H_NS1L_17LinearCombinationIaiaiLNS_15FloatRoundStyleE2EEESH_S1K_JEEENS4_5SM1004TMEM4LOAD26SM100_TMEM_LOAD_32dp32b64xES1B_S19_NS4_39AutoVectorizingCopyWithAssumedAlignmentILi128EEENS4_14SM90_TMA_STOREES19_S1W_S1W_EEEvvEEEEvNT_6ParamsE,@function
        .size           _ZN7cutlass13device_kernelINS_4gemm6kernel13GemmUniversalIN4cute5tupleIJiiiiEEENS1_10collective13CollectiveMmaINS1_35MainloopSm100TmaUmmaWarpSpecializedILi12ELi2ELi4ENS5_IJNS4_1CILi1EEENSA_ILi2EEESB_EEEEENS5_IJNSA_ILi128EEESF_NSA_ILi64EEEEEEaNS5_IJlSB_lEEEaSI_NS4_8TiledMMAINS4_8MMA_AtomIJNS4_15SM100_MMA_S8_SSIaaiLi128ELi128ELNS4_4UMMA5MajorE0ELSN_0ELNSM_8SaturateE0EEEEEENS4_6LayoutINS5_IJSB_SB_SB_EEENS5_IJNSA_ILi0EEEST_ST_EEEEENS5_IJNS4_10UnderscoreESW_SW_EEEEENS4_23SM90_TMA_LOAD_MULTICASTENS4_14ComposedLayoutINS4_7SwizzleILi2ELi4ELi3EEENS4_18smem_ptr_flag_bitsILi8EEENSR_INS5_IJNSA_ILi8EEESG_EEENS5_IJSG_SB_EEEEEEEvNS4_8identityENS4_13SM90_TMA_LOADES19_vS1A_EENS_8epilogue10collective18CollectiveEpilogueINS1D_23Sm100TmaWarpSpecializedILi2ELi2ELi64ELb0ELb0EEEJSH_NS5_IJNSR_ISF_SB_EENSR_ISG_SB_EEEEEaSI_aSI_NS1D_6fusion15FusionCallbacksIS1H_NS1L_17LinearCombinationIaiaiLNS_15FloatRoundStyleE2EEESH_S1K_JEEENS4_5SM1004TMEM4LOAD26SM100_TMEM_LOAD_32dp32b64xES1B_S19_NS4_39AutoVectorizingCopyWithAssumedAlignmentILi128EEENS4_14SM90_TMA_STOREES19_S1W_S1W_EEEvvEEEEvNT_6ParamsE,(.L_x_174 - _ZN7cutlass13device_kernelINS_4gemm6kernel13GemmUniversalIN4cute5tupleIJiiiiEEENS1_10collective13CollectiveMmaINS1_35MainloopSm100TmaUmmaWarpSpecializedILi12ELi2ELi4ENS5_IJNS4_1CILi1EEENSA_ILi2EEESB_EEEEENS5_IJNSA_ILi128EEESF_NSA_ILi64EEEEEEaNS5_IJlSB_lEEEaSI_NS4_8TiledMMAINS4_8MMA_AtomIJNS4_15SM100_MMA_S8_SSIaaiLi128ELi128ELNS4_4UMMA5MajorE0ELSN_0ELNSM_8SaturateE0EEEEEENS4_6LayoutINS5_IJSB_SB_SB_EEENS5_IJNSA_ILi0EEEST_ST_EEEEENS5_IJNS4_10UnderscoreESW_SW_EEEEENS4_23SM90_TMA_LOAD_MULTICASTENS4_14ComposedLayoutINS4_7SwizzleILi2ELi4ELi3EEENS4_18smem_ptr_flag_bitsILi8EEENSR_INS5_IJNSA_ILi8EEESG_EEENS5_IJSG_SB_EEEEEEEvNS4_8identityENS4_13SM90_TMA_LOADES19_vS1A_EENS_8epilogue10collective18CollectiveEpilogueINS1D_23Sm100TmaWarpSpecializedILi2ELi2ELi64ELb0ELb0EEEJSH_NS5_IJNSR_ISF_SB_EENSR_ISG_SB_EEEEEaSI_aSI_NS1D_6fusion15FusionCallbacksIS1H_NS1L_17LinearCombinationIaiaiLNS_15FloatRoundStyleE2EEESH_S1K_JEEENS4_5SM1004TMEM4LOAD26SM100_TMEM_LOAD_32dp32b64xES1B_S19_NS4_39AutoVectorizingCopyWithAssumedAlignmentILi128EEENS4_14SM90_TMA_STOREES19_S1W_S1W_EEEvvEEEEvNT_6ParamsE)
        .other          _ZN7cutlass13device_kernelINS_4gemm6kernel13GemmUniversalIN4cute5tupleIJiiiiEEENS1_10collective13CollectiveMmaINS1_35MainloopSm100TmaUmmaWarpSpecializedILi12ELi2ELi4ENS5_IJNS4_1CILi1EEENSA_ILi2EEESB_EEEEENS5_IJNSA_ILi128EEESF_NSA_ILi64EEEEEEaNS5_IJlSB_lEEEaSI_NS4_8TiledMMAINS4_8MMA_AtomIJNS4_15SM100_MMA_S8_SSIaaiLi128ELi128ELNS4_4UMMA5MajorE0ELSN_0ELNSM_8SaturateE0EEEEEENS4_6LayoutINS5_IJSB_SB_SB_EEENS5_IJNSA_ILi0EEEST_ST_EEEEENS5_IJNS4_10UnderscoreESW_SW_EEEEENS4_23SM90_TMA_LOAD_MULTICASTENS4_14ComposedLayoutINS4_7SwizzleILi2ELi4ELi3EEENS4_18smem_ptr_flag_bitsILi8EEENSR_INS5_IJNSA_ILi8EEESG_EEENS5_IJSG_SB_EEEEEEEvNS4_8identityENS4_13SM90_TMA_LOADES19_vS1A_EENS_8epilogue10collective18CollectiveEpilogueINS1D_23Sm100TmaWarpSpecializedILi2ELi2ELi64ELb0ELb0EEEJSH_NS5_IJNSR_ISF_SB_EENSR_ISG_SB_EEEEEaSI_aSI_NS1D_6fusion15FusionCallbacksIS1H_NS1L_17LinearCombinationIaiaiLNS_15FloatRoundStyleE2EEESH_S1K_JEEENS4_5SM1004TMEM4LOAD26SM100_TMEM_LOAD_32dp32b64xES1B_S19_NS4_39AutoVectorizingCopyWithAssumedAlignmentILi128EEENS4_14SM90_TMA_STOREES19_S1W_S1W_EEEvvEEEEvNT_6ParamsE,@"STO_CUDA_ENTRY STV_DEFAULT"
_ZN7cutlass13device_kernelINS_4gemm6kernel13GemmUniversalIN4cute5tupleIJiiiiEEENS1_10collective13CollectiveMmaINS1_35MainloopSm100TmaUmmaWarpSpecializedILi12ELi2ELi4ENS5_IJNS4_1CILi1EEENSA_ILi2EEESB_EEEEENS5_IJNSA_ILi128EEESF_NSA_ILi64EEEEEEaNS5_IJlSB_lEEEaSI_NS4_8TiledMMAINS4_8MMA_AtomIJNS4_15SM100_MMA_S8_SSIaaiLi128ELi128ELNS4_4UMMA5MajorE0ELSN_0ELNSM_8SaturateE0EEEEEENS4_6LayoutINS5_IJSB_SB_SB_EEENS5_IJNSA_ILi0EEEST_ST_EEEEENS5_IJNS4_10UnderscoreESW_SW_EEEEENS4_23SM90_TMA_LOAD_MULTICASTENS4_14ComposedLayoutINS4_7SwizzleILi2ELi4ELi3EEENS4_18smem_ptr_flag_bitsILi8EEENSR_INS5_IJNSA_ILi8EEESG_EEENS5_IJSG_SB_EEEEEEEvNS4_8identityENS4_13SM90_TMA_LOADES19_vS1A_EENS_8epilogue10collective18CollectiveEpilogueINS1D_23Sm100TmaWarpSpecializedILi2ELi2ELi64ELb0ELb0EEEJSH_NS5_IJNSR_ISF_SB_EENSR_ISG_SB_EEEEEaSI_aSI_NS1D_6fusion15FusionCallbacksIS1H_NS1L_17LinearCombinationIaiaiLNS_15FloatRoundStyleE2EEESH_S1K_JEEENS4_5SM1004TMEM4LOAD26SM100_TMEM_LOAD_32dp32b64xES1B_S19_NS4_39AutoVectorizingCopyWithAssumedAlignmentILi128EEENS4_14SM90_TMA_STOREES19_S1W_S1W_EEEvvEEEEvNT_6ParamsE:
[----:B------:R-:W1:Y:S01]  /*0000*/  LDC R1, c[0x0][0x37c] ;  /* 0x0000df00ff017b82 */ /* 0x000e620000000800 */
[----:B------:R-:W2:Y:S01]  /*0010*/  S2R R158, SR_TID.X ;  /* 0x00000000009e7919 */ /* 0x000ea20000002100 */
[----:B------:R-:W3:Y:S01]  /*0020*/  LDCU.64 UR8, c[0x0][0x890] ;  /* 0x00011200ff0877ac */ /* 0x000ee20008000a00 */
[----:B------:R-:W-:Y:S02]  /*0030*/  PRMT R145, RZ, 0x7610, R145 ;  /* 0x00007610ff917816 */ /* 0x000fe40000000091 */
[----:B------:R-:W-:Y:S01]  /*0040*/  ELECT P3, URZ, PT ;  /* 0x0000000000ff782f */ /* 0x000fe20003860000 */
[----:B---3--:R-:W-:-:S04]  /*0050*/  UISETP.NE.U32.AND UP0, UPT, UR8, URZ, UPT ;  /* 0x000000ff0800728c */ /* 0x008fc8000bf05070 */
[----:B------:R-:W-:Y:S01]  /*0060*/  UISETP.NE.AND.EX UP0, UPT, UR9, URZ, UPT, UP0 ;  /* 0x000000ff0900728c */ /* 0x000fe2000bf05300 */
[----:B--2---:R-:W-:-:S05]  /*0070*/  SHF.R.U32.HI R146, RZ, 0x5, R158 ;  /* 0x00000005ff927819 */ /* 0x004fca000001169e */
[----:B------:R-:W2:Y:S02]  /*0080*/  SHFL.IDX PT, R0, R146, RZ, 0x1f ;  /* 0x00001fff92007589 */ /* 0x000ea400000e0000 */
[----:B--2---:R-:W-:Y:S01]  /*0090*/  R2UR UR17, R0 ;  /* 0x00000000001172ca */ /* 0x004fe200000e0000 */
[----:B-1----:R-:W-:-:S14]  /*00a0*/  BRA.U UP0, `(.L_x_0) ;  /* 0x0000000100307547 */ /* 0x002fdc000b800000 */
[----:B------:R-:W1:Y:S02]  /*00b0*/  LDCU.64 UR4, c[0x0][0x888] ;  /* 0x00011100ff0477ac */ /* 0x000e640008000a00 */
[----:B-1----:R-:W-:-:S04]  /*00c0*/  UISETP.NE.U32.AND UP0, UPT, UR4, URZ, UPT ;  /* 0x000000ff0400728c */ /* 0x002fc8000bf05070 */
[----:B------:R-:W-:-:S09]  /*00d0*/  UISETP.NE.AND.EX UP0, UPT, UR5, URZ, UPT, UP0 ;  /* 0x000000ff0500728c */ /* 0x000fd2000bf05300 */
[----:B------:R-:W-:Y:S05]  /*00e0*/  BRA.U !UP0, `(.L_x_1) ;  /* 0x0000000108147547 */ /* 0x000fea000b800000 */
[----:B------:R-:W1:Y:S01]  /*00f0*/  LDC.64 R72, c[0x0][0x888] ;  /* 0x00022200ff487b82 */ /* 0x000e620000000a00 */
[----:B------:R-:W1:Y:S02]  /*0100*/  LDCU.64 UR4, c[0x0][0x358] ;  /* 0x00006b00ff0477ac */ /* 0x000e640008000a00 */
[----:B-1----:R1:W5:Y:S01]  /*0110*/  LDG.E R72, desc[UR4][R72.64] ;  /* 0x0000000448487981 */ /* 0x002362000c1e1900 */
[----:B------:R-:W-:Y:S01]  /*0120*/  HFMA2 R145, -RZ, RZ, 0, 5.9604644775390625e-08 ;  /* 0x00000001ff917431 */ /* 0x000fe200000001ff */
[----:B------:R-:W-:Y:S05]  /*0130*/  BRA `(.L_x_0) ;  /* 0x00000000000c7947 */ /* 0x000fea0003800000 */
.L_x_1:
[----:B------:R-:W1:Y:S01]  /*0140*/  LDCU UR4, c[0x0][0x880] ;  /* 0x00011000ff0477ac */ /* 0x000e620008000800 */
[----:B------:R-:W-:Y:S01]  /*0150*/  HFMA2 R145, -RZ, RZ, 0, 5.9604644775390625e-08 ;  /* 0x00000001ff917431 */ /* 0x000fe200000001ff */
[----:B-1----:R-:W-:-:S07]  /*0160*/  MOV R72, UR4 ;  /* 0x0000000400487c02 */ /* 0x002fce0008000f00 */
.L_x_0:
[----:B------:R-:W2:Y:S02]  /*0170*/  LDCU.64 UR4, c[0x0][0x8b0] ;  /* 0x00011600ff0477ac */ /* 0x000ea40008000a00 */
[----:B--2---:R-:W-:-:S04]  /*0180*/  UISETP.NE.U32.AND UP0, UPT, UR4, URZ, UPT ;  /* 0x000000ff0400728c */ /* 0x004fc8000bf05070 */
[----:B------:R-:W-:-:S09]  /*0190*/  UISETP.NE.AND.EX UP0, UPT, UR5, URZ, UPT, UP0 ;  /* 0x000000ff0500728c */ /* 0x000fd2000bf05300 */
[----:B------:R-:W-:Y:S05]  /*01a0*/  BRA.U UP0, `(.L_x_2) ;  /* 0x0000000100287547 */ /* 0x000fea000b800000 */
[----:B------:R-:W2:Y:S02]  /*01b0*/  LDCU.64 UR4, c[0x0][0x8a8] ;  /* 0x00011500ff0477ac */ /* 0x000ea40008000a00 */
[----:B--2---:R-:W-:-:S04]  /*01c0*/  UISETP.NE.U32.AND UP0, UPT, UR4, URZ, UPT ;  /* 0x000000ff0400728c */ /* 0x004fc8000bf05070 */
[----:B------:R-:W-:-:S09]  /*01d0*/  UISETP.NE.AND.EX UP0, UPT, UR5, URZ, UPT, UP0 ;  /* 0x000000ff0500728c */ /* 0x000fd2000bf05300 */
[----:B------:R-:W-:Y:S05]  /*01e0*/  BRA.U !UP0, `(.L_x_3) ;  /* 0x0000000108107547 */ /* 0x000fea000b800000 */
[----:B------:R-:W2:Y:S01]  /*01f0*/  LDC.64 R70, c[0x0][0x8a8] ;  /* 0x00022a00ff467b82 */ /* 0x000ea20000000a00 */
[----:B------:R-:W2:Y:S02]  /*0200*/  LDCU.64 UR4, c[0x0][0x358] ;  /* 0x00006b00ff0477ac */ /* 0x000ea40008000a00 */
[----:B--2---:R2:W5:Y:S01]  /*0210*/  LDG.E R70, desc[UR4][R70.64] ;  /* 0x0000000446467981 */ /* 0x004562000c1e1900 */
[----:B------:R-:W-:Y:S05]  /*0220*/  BRA `(.L_x_2) ;  /* 0x0000000000087947 */ /* 0x000fea0003800000 */
.L_x_3:
[----:B------:R-:W2:Y:S02]  /*0230*/  LDCU UR4, c[0x0][0x8a0] ;  /* 0x00011400ff0477ac */ /* 0x000ea40008000800 */
[----:B--2---:R-:W-:Y:S02]  /*0240*/  MOV R70, UR4 ;  /* 0x0000000400467c02 */ /* 0x004fe40008000f00 */
.L_x_2:
[----:B------:R-:W-:Y:S01]  /*0250*/  IMAD.U32 R0, RZ, RZ, UR17 ;  /* 0x00000011ff007e24 */ /* 0x000fe2000f8e00ff */
[----:B------:R-:W-:Y:S04]  /*0260*/  BSSY.RECONVERGENT B0, `(.L_x_4) ;  /* 0x000000c000007945 */ /* 0x000fe80003800200 */
[C---:B------:R-:W-:Y:S02]  /*0270*/  ISETP.NE.OR P1, PT, R0.reuse, 0x1, !P3 ;  /* 0x000000010000780c */ /* 0x040fe40005f25670 */
[----:B------:R-:W-:-:S11]  /*0280*/  ISETP.NE.OR P0, PT, R0, 0x3, !P3 ;  /* 0x000000030000780c */ /* 0x000fd60005f05670 */
[----:B------:R-:W-:Y:S05]  /*0290*/  @P1 BRA `(.L_x_5) ;  /* 0x0000000000201947 */ /* 0x000fea0003800000 */
[----:B------:R-:W3:Y:S02]  /*02a0*/  LDCU.64 UR4, c[0x0][0x348] ;  /* 0x00006900ff0477ac */ /* 0x000ee40008000a00 */
[----:B---3--:R-:W-:Y:S02]  /*02b0*/  UIADD3 UR6, UP1, UPT, UR4, 0x80, URZ ;  /* 0x0000008004067890 */ /* 0x008fe4000ff3e0ff */
[----:B------:R-:W-:Y:S02]  /*02c0*/  UIADD3 UR4, UP0, UPT, UR4, 0x180, URZ ;  /* 0x0000018004047890 */ /* 0x000fe4000ff1e0ff */
[----:B------:R-:W-:Y:S02]  /*02d0*/  UIADD3.X UR7, UPT, UPT, URZ, UR5, URZ, UP1, !UPT ;  /* 0x00000005ff077290 */ /* 0x000fe40008ffe4ff */
[----:B------:R-:W-:-:S07]  /*02e0*/  UIADD3.X UR5, UPT, UPT, URZ, UR5, URZ, UP0, !UPT ;  /* 0x00000005ff057290 */ /* 0x000fce00087fe4ff */
[----:B------:R3:W-:Y:S02]  /*02f0*/  UTMACCTL.PF [UR6] ;  /* 0x00000000060079b9 */ /* 0x0007e40008040000 */
[----:B------:R3:W-:Y:S02]  /*0300*/  UTMACCTL.PF [UR4] ;  /* 0x00000000040079b9 */ /* 0x0007e40008040000 */
[----:B---3--:R-:W-:Y:S01]  /*0310*/  NOP ;  /* 0x0000000000007918 */ /* 0x008fe20000000000 */
.L_x_5:
[----:B------:R-:W-:Y:S05]  /*0320*/  BSYNC.RECONVERGENT B0 ;  /* 0x0000000000007941 */ /* 0x000fea0003800200 */
.L_x_4:
[----:B------:R-:W-:Y:S04]  /*0330*/  BSSY.RECONVERGENT B0, `(.L_x_6) ;  /* 0x000000a000007945 */ /* 0x000fe80003800200 */
        /* <DEDUP_REMOVED lines=9> */
.L_x_7:
[----:B------:R-:W-:Y:S05]  /*03d0*/  BSYNC.RECONVERGENT B0 ;  /* 0x0000000000007941 */ /* 0x000fea0003800200 */
.L_x_6:
[----:B------:R-:W3:Y:S01]  /*03e0*/  LDCU.64 UR4, c[0x0][0x888] ;  /* 0x00011100ff0477ac */ /* 0x000ee20008000a00 */
[----:B------:R-:W-:Y:S02]  /*03f0*/  UISETP.EQ.U32.AND UP1, UPT, UR8, URZ, UPT ;  /* 0x000000ff0800728c */ /* 0x000fe4000bf22070 */
[----:B------:R-:W-:Y:S02]  /*0400*/  UPLOP3.LUT UP3, UPT, UPT, UPT, UPT, 0x80, 0x8 ;  /* 0x000000000008789c */ /* 0x000fe40003f6f070 */
[----:B---3--:R-:W-:-:S04]  /*0410*/  UISETP.NE.U32.AND UP0, UPT, UR4, URZ, UPT ;  /* 0x000000ff0400728c */ /* 0x008fc8000bf05070 */
[----:B------:R-:W-:-:S04]  /*0420*/  UISETP.NE.AND.EX UP0, UPT, UR5, URZ, UPT, UP0 ;  /* 0x000000ff0500728c */ /* 0x000fc8000bf05300 */
[----:B------:R-:W-:-:S04]  /*0430*/  UISETP.EQ.OR.EX UP2, UPT, UR9, URZ, !UP0, UP1 ;  /* 0x000000ff0900728c */ /* 0x000fc8000c742710 */
[----:B------:R-:W-:-:S06]  /*0440*/  UP2UR UR4, UPR, URZ, 0x4 ;  /* 0x00000004ff047883 */ /* 0x000fcc0008000000 */
[----:B------:R-:W-:Y:S01]  /*0450*/  MOV R148, UR4 ;  /* 0x0000000400947c02 */ /* 0x000fe20008000f00 */
[----:B------:R-:W-:Y:S06]  /*0460*/  BRA.U !UP2, `(.L_x_8) ;  /* 0x000000010a207547 */ /* 0x000fec000b800000 */
[----:B-----5:R-:W-:Y:S01]  /*0470*/  R2UR UR5, R72 ;  /* 0x00000000480572ca */ /* 0x020fe200000e0000 */
[----:B------:R-:W-:Y:S02]  /*0480*/  UISETP.NE.U32.AND UP1, UPT, UR8, URZ, UPT ;  /* 0x000000ff0800728c */ /* 0x000fe4000bf25070 */
[----:B------:R-:W-:Y:S02]  /*0490*/  USEL UR4, URZ, 0xffffffff, UP0 ;  /* 0xffffffffff047887 */ /* 0x000fe40008000000 */
[----:B------:R-:W-:-:S08]  /*04a0*/  UISETP.NE.AND.EX UP1, UPT, UR9, URZ, UPT, UP1 ;  /* 0x000000ff0900728c */ /* 0x000fd0000bf25310 */
[----:B------:R-:W-:-:S04]  /*04b0*/  UISETP.NE.AND UP0, UPT, UR5, URZ, UPT ;  /* 0x000000ff0500728c */ /* 0x000fc8000bf05270 */
[----:B------:R-:W-:-:S04]  /*04c0*/  @!UP1 USEL UR4, URZ, 0xffffffff, UP0 ;  /* 0xffffffffff049887 */ /* 0x000fc80008000000 */
[----:B------:R-:W-:-:S04]  /*04d0*/  ULOP3.LUT UR4, UR4, 0x1, URZ, 0xc0, !UPT ;  /* 0x0000000104047892 */ /* 0x000fc8000f8ec0ff */
[----:B------:R-:W-:-:S11]  /*04e0*/  UISETP.NE.U32.AND UP3, UPT, UR4, 0x1, UPT ;  /* 0x000000010400788c */ /* 0x000fd6000bf65070 */
.L_x_8:
[----:B------:R-:W3:Y:S01]  /*04f0*/  SHFL.IDX PT, R2, R146, RZ, 0x1f ;  /* 0x00001fff92027589 */ /* 0x000ee200000e0000 */
[----:B------:R-:W-:-:S04]  /*0500*/  UISETP.NE.AND UP0, UPT, UR17, 0x2, UPT ;  /* 0x000000021100788c */ /* 0x000fc8000bf05270 */
[----:B------:R-:W-:Y:S01]  /*0510*/  USEL UR37, URZ, 0x1, UP0 ;  /* 0x00000001ff257887 */ /* 0x000fe20008000000 */
[----:B---3--:R-:W-:-:S13]  /*0520*/  ISETP.NE.AND P0, PT, R2, RZ, PT ;  /* 0x000000ff0200720c */ /* 0x008fda0003f05270 */
[----:B------:R-:W-:Y:S05]  /*0530*/  @P0 BRA `(.L_x_9) ;  /* 0x0000000000a40947 */ /* 0x000fea0003800000 */
[----:B------:R-:W-:Y:S01]  /*0540*/  ELECT P0, URZ, PT ;  /* 0x0000000000ff782f */ /* 0x000fe20003800000 */
[----:B------:R-:W-:-:S12]  /*0550*/  BSSY.RECONVERGENT B0, `(.L_x_9) ;  /* 0x0000027000007945 */ /* 0x000fd80003800200 */
[----:B------:R-:W-:Y:S05]  /*0560*/  @!P0 BRA `(.L_x_10) ;  /* 0x0000000000948947 */ /* 0x000fea0003800000 */
[----:B------:R-:W3:Y:S01]  /*0570*/  S2UR UR4, SR_CgaCtaId ;  /* 0x00000000000479c3 */ /* 0x000ee20000008800 */
[----:B------:R-:W-:Y:S01]  /*0580*/  UMOV UR5, 0x400 ;  /* 0x0000040000057882 */ /* 0x000fe20000000000 */
[----:B------:R-:W-:Y:S01]  /*0590*/  UMOV UR8, 0x1 ;  /* 0x0000000100087882 */ /* 0x000fe20000000000 */
[----:B------:R-:W-:Y:S01]  /*05a0*/  UMOV UR6, 0x2 ;  /* 0x0000000200067882 */ /* 0x000fe20000000000 */
[----:B------:R-:W-:-:S04]  /*05b0*/  UIADD3 UR8, UPT, UPT, -UR8, 0x100000, URZ ;  /* 0x0010000008087890 */ /* 0x000fc8000fffe1ff */
[----:B------:R-:W-:Y:S02]  /*05c0*/  USHF.L.U32 UR9, UR8, 0xb, URZ ;  /* 0x0000000b08097899 */ /* 0x000fe400080006ff */
[----:B------:R-:W-:Y:S02]  /*05d0*/  USHF.L.U32 UR8, UR8, 0x1, URZ ;  /* 0x0000000108087899 */ /* 0x000fe400080006ff */
[----:B------:R-:W-:-:S04]  /*05e0*/  UIADD3 UR6, UPT, UPT, -UR6, 0x100000, URZ ;  /* 0x0010000006067890 */ /* 0x000fc8000fffe1ff */
[----:B------:R-:W-:Y:S02]  /*05f0*/  USHF.L.U32 UR7, UR6, 0xb, URZ ;  /* 0x0000000b06077899 */ /* 0x000fe400080006ff */
[----:B------:R-:W-:Y:S02]  /*0600*/  USHF.L.U32 UR6, UR6, 0x1, URZ ;  /* 0x0000000106067899 */ /* 0x000fe400080006ff */
[----:B---3--:R-:W-:Y:S01]  /*0610*/  ULEA UR4, UR4, UR5, 0x18 ;  /* 0x0000000504047291 */ /* 0x008fe2000f8ec0ff */
[----:B------:R-:W3:Y:S11]  /*0620*/  FENCE.VIEW.ASYNC.S ;  /* 0x00000000000073c6 */ /* 0x000ef60000000000 */
[----:B---3--:R3:W4:Y:S01]  /*0630*/  SYNCS.EXCH.64 URZ, [UR4], UR8 ;  /* 0x0000000804ff75b2 */ /* 0x0087220008000100 */
[----:B------:R3:W1:Y:S01]  /*0640*/  SYNCS.EXCH.64 URZ, [UR4+0x60], UR6 ;  /* 0x0000600604ff75b2 */ /* 0x0006620008000100 */
        /* <DEDUP_REMOVED lines=21> */
[----:B------:R3:W1:Y:S02]  /*07a0*/  SYNCS.EXCH.64 URZ, [UR4+0xb8], UR6 ;  /* 0x0000b80604ff75b2 */ /* 0x0006640008000100 */
[----:B---34-:R-:W-:Y:S01]  /*07b0*/  NOP ;  /* 0x0000000000007918 */ /* 0x018fe20000000000 */
.L_x_10:
[----:B------:R-:W-:Y:S05]  /*07c0*/  BSYNC.RECONVERGENT B0 ;  /* 0x0000000000007941 */ /* 0x000fea0003800200 */
.L_x_9:
[----:B------:R-:W3:Y:S01]  /*07d0*/  SHFL.IDX PT, R2, R146, RZ, 0x1f ;  /* 0x00001fff92027589 */ /* 0x000ee200000e0000 */
[----:B------:R-:W-:Y:S01]  /*07e0*/  NOP ;  /* 0x0000000000007918 */ /* 0x000fe20000000000 */
[----:B---3--:R-:W-:-:S13]  /*07f0*/  ISETP.NE.AND P0, PT, R2, 0x1, PT ;  /* 0x000000010200780c */ /* 0x008fda0003f05270 */
[----:B------:R-:W-:Y:S05]  /*0800*/  @P0 BRA `(.L_x_11) ;  /* 0x0000000000480947 */ /* 0x000fea0003800000 */
        /* <DEDUP_REMOVED lines=9> */
[----:B------:R-:W-:Y:S01]  /*08a0*/  USHF.L.U32 UR6, UR6, 0x1, URZ ;  /* 0x0000000106067899 */ /* 0x000fe200080006ff */
[----:B------:R-:W-:Y:S01]  /*08b0*/  ELECT P0, URZ, PT ;  /* 0x0000000000ff782f */ /* 0x000fe20003800000 */
[----:B---3--:R-:W-:Y:S01]  /*08c0*/  ULEA UR4, UR4, UR5, 0x18 ;  /* 0x0000000504047291 */ /* 0x008fe2000f8ec0ff */
[----:B------:R-:W3:Y:S11]  /*08d0*/  FENCE.VIEW.ASYNC.S ;  /* 0x00000000000073c6 */ /* 0x000ef60000000000 */
[----:B---3--:R3:W4:Y:S01]  /*08e0*/  SYNCS.EXCH.64 URZ, [UR4+0xc0], UR8 ;  /* 0x0000c00804ff75b2 */ /* 0x0087220008000100 */
[----:B------:R3:W1:Y:S01]  /*08f0*/  SYNCS.EXCH.64 URZ, [UR4+0xd0], UR6 ;  /* 0x0000d00604ff75b2 */ /* 0x0006620008000100 */
[----:B------:R3:W1:Y:S01]  /*0900*/  SYNCS.EXCH.64 URZ, [UR4+0xc8], UR8 ;  /* 0x0000c80804ff75b2 */ /* 0x0006620008000100 */
[----:B------:R3:W1:Y:S01]  /*0910*/  SYNCS.EXCH.64 URZ, [UR4+0xd8], UR6 ;  /* 0x0000d80604ff75b2 */ /* 0x0006620008000100 */
[----:B------:R-:W-:Y:S01]  /*0920*/  NOP ;  /* 0x0000000000007918 */ /* 0x000fe20000000000 */
.L_x_11:
[----:B------:R-:W2:Y:S01]  /*0930*/  SHFL.IDX PT, R2, R146, RZ, 0x1f ;  /* 0x00001fff92027589 */ /* 0x000ea200000e0000 */
[----:B------:R-:W-:Y:S01]  /*0940*/  NOP ;  /* 0x0000000000007918 */ /* 0x000fe20000000000 */
[----:B--2---:R-:W-:-:S13]  /*0950*/  ISETP.NE.AND P0, PT, R2, 0x3, PT ;  /* 0x000000030200780c */ /* 0x004fda0003f05270 */
[----:B------:R-:W-:Y:S05]  /*0960*/  @P0 BRA `(.L_x_12) ;  /* 0x0000000000300947 */ /* 0x000fea0003800000 */
[----:B---3--:R-:W2:Y:S01]  /*0970*/  S2UR UR6, SR_CgaCtaId ;  /* 0x00000000000679c3 */ /* 0x008ea20000008800 */
[----:B------:R-:W-:Y:S01]  /*0980*/  UMOV UR4, 0x400 ;  /* 0x0000040000047882 */ /* 0x000fe20000000000 */
[----:B------:R-:W-:Y:S01]  /*0990*/  UMOV UR5, 0x20 ;  /* 0x0000002000057882 */ /* 0x000fe20000000000 */
[----:B------:R-:W-:Y:S01]  /*09a0*/  ELECT P0, URZ, PT ;  /* 0x0000000000ff782f */ /* 0x000fe20003800000 */
[----:B--2---:R-:W-:Y:S02]  /*09b0*/  ULEA UR6, UR6, UR4, 0x18 ;  /* 0x0000000406067291 */ /* 0x004fe4000f8ec0ff */
[----:B------:R-:W-:-:S04]  /*09c0*/  UIADD3 UR4, UPT, UPT, -UR5, 0x100000, URZ ;  /* 0x0010000005047890 */ /* 0x000fc8000fffe1ff */
[----:B------:R-:W-:Y:S02]  /*09d0*/  USHF.L.U32 UR5, UR4, 0xb, URZ ;  /* 0x0000000b04057899 */ /* 0x000fe400080006ff */
[----:B------:R-:W-:Y:S01]  /*09e0*/  USHF.L.U32 UR4, UR4, 0x1, URZ ;  /* 0x0000000104047899 */ /* 0x000fe200080006ff */
[----:B------:R-:W2:Y:S11]  /*09f0*/  FENCE.VIEW.ASYNC.S ;  /* 0x00000000000073c6 */ /* 0x000eb60000000000 */
[----:B--2---:R2:W3:Y:S01]  /*0a00*/  SYNCS.EXCH.64 URZ, [UR6+0xe0], UR4 ;  /* 0x0000e00406ff75b2 */ /* 0x0044e20008000100 */
[----:B------:R2:W1:Y:S01]  /*0a10*/  SYNCS.EXCH.64 URZ, [UR6+0xe8], UR4 ;  /* 0x0000e80406ff75b2 */ /* 0x0004620008000100 */
[----:B------:R-:W-:Y:S01]  /*0a20*/  NOP ;  /* 0x0000000000007918 */ /* 0x000fe20000000000 */
.L_x_12:
[----:B------:R-:W4:Y:S01]  /*0a30*/  SHFL.IDX PT, R2, R146, RZ, 0x1f ;  /* 0x00001fff92027589 */ /* 0x000f2200000e0000 */
[----:B------:R-:W-:Y:S01]  /*0a40*/  NOP ;  /* 0x0000000000007918 */ /* 0x000fe20000000000 */
[----:B----4-:R-:W-:-:S13]  /*0a50*/  ISETP.NE.AND P0, PT, R2, 0x4, PT ;  /* 0x000000040200780c */ /* 0x010fda0003f05270 */
[----:B------:R-:W-:Y:S05]  /*0a60*/  @P0 BRA `(.L_x_13) ;  /* 0x00000000004c0947 */ /* 0x000fea0003800000 */
[----:B--23--:R-:W2:Y:S01]  /*0a70*/  S2UR UR6, SR_CgaCtaId ;  /* 0x00000000000679c3 */ /* 0x00cea20000008800 */
[----:B------:R-:W-:Y:S01]  /*0a80*/  UMOV UR4, 0x1e0 ;  /* 0x000001e000047882 */ /* 0x000fe20000000000 */
[----:B------:R-:W-:Y:S01]  /*0a90*/  UMOV UR5, 0x400 ;  /* 0x0000040000057882 */ /* 0x000fe20000000000 */
[----:B------:R-:W-:Y:S01]  /*0aa0*/  USEL UR4, UR4, 0x1a0, UP3 ;  /* 0x000001a004047887 */ /* 0x000fe20009800000 */
[----:B------:R-:W-:Y:S01]  /*0ab0*/  UMOV UR8, 0x1 ;  /* 0x0000000100087882 */ /* 0x000fe20000000000 */
[----:B------:R-:W-:Y:S01]  /*0ac0*/  ELECT P0, URZ, PT ;  /* 0x0000000000ff782f */ /* 0x000fe20003800000 */
[----:B------:R-:W-:-:S04]  /*0ad0*/  UIADD3 UR8, UPT, UPT, -UR8, 0x100000, URZ ;  /* 0x0010000008087890 */ /* 0x000fc8000fffe1ff */
[----:B------:R-:W-:Y:S02]  /*0ae0*/  USHF.L.U32 UR9, UR8, 0xb, URZ ;  /* 0x0000000b08097899 */ /* 0x000fe400080006ff */
[----:B------:R-:W-:Y:S02]  /*0af0*/  USHF.L.U32 UR8, UR8, 0x1, URZ ;  /* 0x0000000108087899 */ /* 0x000fe400080006ff */
[----:B--2---:R-:W-:Y:S02]  /*0b00*/  ULEA UR6, UR6, UR5, 0x18 ;  /* 0x0000000506067291 */ /* 0x004fe4000f8ec0ff */
[----:B------:R-:W-:-:S04]  /*0b10*/  UIADD3 UR4, UPT, UPT, -UR4, 0x100000, URZ ;  /* 0x0010000004047890 */ /* 0x000fc8000fffe1ff */
[----:B------:R-:W-:Y:S02]  /*0b20*/  USHF.L.U32 UR5, UR4, 0xb, URZ ;  /* 0x0000000b04057899 */ /* 0x000fe400080006ff */
[----:B------:R-:W-:Y:S01]  /*0b30*/  USHF.L.U32 UR4, UR4, 0x1, URZ ;  /* 0x0000000104047899 */ /* 0x000fe200080006ff */
[----:B------:R-:W2:Y:S03]  /*0b40*/  FENCE.VIEW.ASYNC.S ;  /* 0x00000000000073c6 */ /* 0x000ea60000000000 */
[----:B--2---:R4:W2:Y:S08]  /*0b50*/  SYNCS.EXCH.64 URZ, [UR6+0xf0], UR8 ;  /* 0x0000f00806ff75b2 */ /* 0x0048b00008000100 */
[----:B------:R4:W3:Y:S01]  /*0b60*/  SYNCS.EXCH.64 URZ, [UR6+0x100], UR4 ;  /* 0x0001000406ff75b2 */ /* 0x0008e20008000100 */
[----:B------:R4:W1:Y:S01]  /*0b70*/  SYNCS.EXCH.64 URZ, [UR6+0xf8], UR8 ;  /* 0x0000f80806ff75b2 */ /* 0x0008620008000100 */
[----:B------:R4:W1:Y:S02]  /*0b80*/  SYNCS.EXCH.64 URZ, [UR6+0x108], UR4 ;  /* 0x0001080406ff75b2 */ /* 0x0008640008000100 */
[----:B----4-:R-:W-:Y:S01]  /*0b90*/  NOP ;  /* 0x0000000000007918 */ /* 0x010fe20000000000 */
.L_x_13:
[----:B------:R-:W4:Y:S01]  /*0ba0*/  SHFL.IDX PT, R2, R146, RZ, 0x1f ;  /* 0x00001fff92027589 */ /* 0x000f2200000e0000 */
[----:B------:R-:W-:Y:S01]  /*0bb0*/  NOP ;  /* 0x0000000000007918 */ /* 0x000fe20000000000 */
[----:B----4-:R-:W-:-:S13]  /*0bc0*/  ISETP.NE.AND P0, PT, R2, 0x5, PT ;  /* 0x000000050200780c */ /* 0x010fda0003f05270 */
[----:B------:R-:W-:Y:S05]  /*0bd0*/  @P0 BRA `(.L_x_14) ;  /* 0x0000000000580947 */ /* 0x000fea0003800000 */
[----:B--23--:R-:W2:Y:S01]  /*0be0*/  S2UR UR4, SR_CgaCtaId ;  /* 0x00000000000479c3 */ /* 0x00cea20000008800 */
        /* <DEDUP_REMOVED lines=10> */
[----:B--2---:R-:W-:Y:S01]  /*0c90*/  ULEA UR4, UR4, UR5, 0x18 ;  /* 0x0000000504047291 */ /* 0x004fe2000f8ec0ff */
[----:B------:R-:W2:Y:S11]  /*0ca0*/  FENCE.VIEW.ASYNC.S ;  /* 0x00000000000073c6 */ /* 0x000eb60000000000 */
[----:B--2---:R4:W2:Y:S01]  /*0cb0*/  SYNCS.EXCH.64 URZ, [UR4+0x110], UR8 ;  /* 0x0001100804ff75b2 */ /* 0x0048a20008000100 */
[----:B------:R4:W3:Y:S01]  /*0cc0*/  SYNCS.EXCH.64 URZ, [UR4+0x130], UR6 ;  /* 0x0001300604ff75b2 */ /* 0x0008e20008000100 */
[----:B------:R4:W1:Y:S01]  /*0cd0*/  SYNCS.EXCH.64 URZ, [UR4+0x118], UR8 ;  /* 0x0001180804ff75b2 */ /* 0x0008620008000100 */
[----:B------:R4:W1:Y:S01]  /*0ce0*/  SYNCS.EXCH.64 URZ, [UR4+0x138], UR6 ;  /* 0x0001380604ff75b2 */ /* 0x0008620008000100 */
[----:B------:R4:W1:Y:S01]  /*0cf0*/  SYNCS.EXCH.64 URZ, [UR4+0x120], UR8 ;  /* 0x0001200804ff75b2 */ /* 0x0008620008000100 */
[----:B------:R4:W1:Y:S01]  /*0d00*/  SYNCS.EXCH.64 URZ, [UR4+0x140], UR6 ;  /* 0x0001400604ff75b2 */ /* 0x0008620008000100 */
[----:B------:R4:W1:Y:S01]  /*0d10*/  SYNCS.EXCH.64 URZ, [UR4+0x128], UR8 ;  /* 0x0001280804ff75b2 */ /* 0x0008620008000100 */
[----:B------:R4:W1:Y:S02]  /*0d20*/  SYNCS.EXCH.64 URZ, [UR4+0x148], UR6 ;  /* 0x0001480604ff75b2 */ /* 0x0008640008000100 */
[----:B----4-:R-:W-:Y:S01]  /*0d30*/  NOP ;  /* 0x0000000000007918 */ /* 0x010fe20000000000 */
.L_x_14:
[----:B------:R-:W4:Y:S01]  /*0d40*/  SHFL.IDX PT, R2, R146, RZ, 0x1f ;  /* 0x00001fff92027589 */ /* 0x000f2200000e0000 */
[----:B------:R-:W1:Y:S01]  /*0d50*/  S2UR UR45, SR_CgaCtaId ;  /* 0x00000000002d79c3 */ /* 0x000e620000008800 */
[----:B------:R-:W-:Y:S01]  /*0d60*/  NOP ;  /* 0x0000000000007918 */ /* 0x000fe20000000000 */
[----:B----4-:R-:W-:-:S13]  /*0d70*/  ISETP.NE.AND P0, PT, R2, 0x3, PT ;  /* 0x000000030200780c */ /* 0x010fda0003f05270 */
[----:B-1----:R-:W-:Y:S05]  /*0d80*/  @P0 BRA `(.L_x_15) ;  /* 0x0000000000340947 */ /* 0x002fea0003800000 */
[----:B--23--:R-:W-:Y:S01]  /*0d90*/  UMOV UR4, 0x400 ;  /* 0x0000040000047882 */ /* 0x00cfe20000000000 */
[----:B------:R-:W-:Y:S01]  /*0da0*/  UMOV UR6, 0x20 ;  /* 0x0000002000067882 */ /* 0x000fe20000000000 */
[----:B------:R-:W-:Y:S02]  /*0db0*/  ULEA UR4, UR45, UR4, 0x18 ;  /* 0x000000042d047291 */ /* 0x000fe4000f8ec0ff */
[----:B------:R-:W-:-:S04]  /*0dc0*/  UIADD3 UR6, UPT, UPT, -UR6, 0x100000, URZ ;  /* 0x0010000006067890 */ /* 0x000fc8000fffe1ff */
[----:B------:R-:W-:Y:S02]  /*0dd0*/  USHF.L.U32 UR7, UR6, 0xb, URZ ;  /* 0x0000000b06077899 */ /* 0x000fe400080006ff */
[----:B------:R-:W-:Y:S01]  /*0de0*/  USHF.L.U32 UR6, UR6, 0x1, URZ ;  /* 0x0000000106067899 */ /* 0x000fe200080006ff */
[----:B------:R-:W-:Y:S01]  /*0df0*/  ELECT P0, URZ, PT ;  /* 0x0000000000ff782f */ /* 0x000fe20003800000 */
[----:B------:R-:W1:Y:S10]  /*0e00*/  FENCE.VIEW.ASYNC.S ;  /* 0x00000000000073c6 */ /* 0x000e740000000000 */
[----:B-1----:R1:W4:Y:S01]  /*0e10*/  SYNCS.EXCH.64 URZ, [UR4+0x150], UR6 ;  /* 0x0001500604ff75b2 */ /* 0x0023220008000100 */
[----:B------:R1:W2:Y:S01]  /*0e20*/  SYNCS.EXCH.64 URZ, [UR4+0x160], UR6 ;  /* 0x0001600604ff75b2 */ /* 0x0002a20008000100 */
[----:B------:R1:W3:Y:S01]  /*0e30*/  SYNCS.EXCH.64 URZ, [UR4+0x158], UR6 ;  /* 0x0001580604ff75b2 */ /* 0x0002e20008000100 */
[----:B------:R1:W1:Y:S01]  /*0e40*/  SYNCS.EXCH.64 URZ, [UR4+0x168], UR6 ;  /* 0x0001680604ff75b2 */ /* 0x0002620008000100 */
[----:B------:R-:W-:Y:S01]  /*0e50*/  NOP ;  /* 0x0000000000007918 */ /* 0x000fe20000000000 */
.L_x_15:
[----:B-123--:R-:W1:Y:S01]  /*0e60*/  LDCU UR4, c[0x0][0x36c] ;  /* 0x00006d80ff0477ac */ /* 0x00ee620008000800 */
[----:B------:R-:W-:Y:S01]  /*0e70*/  ISETP.NE.OR P3, PT, R0, 0x2, !P3 ;  /* 0x000000020000780c */ /* 0x000fe20005f65670 */
[----:B------:R-:W-:Y:S01]  /*0e80*/  NOP ;  /* 0x0000000000007918 */ /* 0x000fe20000000000 */
[----:B------:R-:W-:Y:S01]  /*0e90*/  LOP3.LUT R0, R158, 0x1f, RZ, 0xc0, !PT ;  /* 0x0000001f9e007812 */ /* 0x000fe200078ec0ff */
[----:B------:R-:W-:Y:S02]  /*0ea0*/  UISETP.NE.AND UP4, UPT, UR17, URZ, UPT ;  /* 0x000000ff1100728c */ /* 0x000fe4000bf85270 */
[----:B-1----:R-:W-:-:S09]  /*0eb0*/  UISETP.EQ.U32.AND UP5, UPT, UR4, 0x1, UPT ;  /* 0x000000010400788c */ /* 0x002fd2000bfa2070 */
[----:B------:R-:W-:Y:S05]  /*0ec0*/  BRA.U !UP5, `(.L_x_16) ;  /* 0x000000010d087547 */ /* 0x000fea000b800000 */
[----:B----4-:R-:W-:Y:S01]  /*0ed0*/  UCGABAR_ARV ;  /* 0x00000000000079c7 */ /* 0x010fe20008000000 */
[----:B------:R-:W-:Y:S05]  /*0ee0*/  BRA `(.L_x_17) ;  /* 0x0000000000047947 */ /* 0x000fea0003800000 */
.L_x_16:
[----:B----4-:R-:W-:Y:S01]  /*0ef0*/  NOP ;  /* 0x0000000000007918 */ /* 0x010fe20000000000 */
.L_x_17:
[----:B------:R-:W1:Y:S01]  /*0f00*/  S2UR UR7, SR_CTAID.X ;  /* 0x00000000000779c3 */ /* 0x000e620000002500 */
[----:B------:R-:W-:-:S05]  /*0f10*/  CS2R.32 R147, SR_CgaSize ;  /* 0x0000000000937805 */ /* 0x000fca0000008a00 */
[----:B------:R-:W-:-:S05]  /*0f20*/  IMAD R147, R147, -0xa0, RZ ;  /* 0xffffff6093937824 */ /* 0x000fca00078e02ff */
[----:B------:R-:W-:-:S14]  /*0f30*/  R2UR UR5, R147 ;  /* 0x00000000930572ca */ /* 0x000fdc00000e0000 */
[----:B------:R-:W2:Y:S01]  /*0f40*/  LDCU UR5, c[0x0][UR5+0x2b0] ;  /* 0x00005600050577ac */ /* 0x000ea20008000800 */
[----:B------:R-:W-:-:S05]  /*0f50*/  CS2R.32 R147, SR_CgaSize ;  /* 0x0000000000937805 */ /* 0x000fca0000008a00 */
[----:B------:R-:W-:-:S05]  /*0f60*/  IMAD R147, R147, -0xa0, RZ ;  /* 0xffffff6093937824 */ /* 0x000fca00078e02ff */
[----:B------:R-:W-:-:S14]  /*0f70*/  R2UR UR4, R147 ;  /* 0x00000000930472ca */ /* 0x000fdc00000e0000 */
[----:B------:R-:W3:Y:S01]  /*0f80*/  LDCU UR4, c[0x0][UR4+0x2b4] ;  /* 0x00005680040477ac */ /* 0x000ee20008000800 */
[----:B------:R-:W4:Y:S01]  /*0f90*/  S2UR UR8, SR_CTAID.Y ;  /* 0x00000000000879c3 */ /* 0x000f220000002600 */
[----:B------:R-:W-:-:S05]  /*0fa0*/  CS2R.32 R147, SR_CgaSize ;  /* 0x0000000000937805 */ /* 0x000fca0000008a00 */
[----:B------:R-:W-:-:S05]  /*0fb0*/  IMAD R147, R147, -0xa0, RZ ;  /* 0xffffff6093937824 */ /* 0x000fca00078e02ff */
[----:B------:R-:W-:-:S14]  /*0fc0*/  R2UR UR9, R147 ;  /* 0x00000000930972ca */ /* 0x000fdc00000e0000 */
[----:B------:R-:W3:Y:S01]  /*0fd0*/  LDCU UR9, c[0x0][UR9+0x2a0] ;  /* 0x00005400090977ac */ /* 0x000ee20008000800 */
[----:B------:R-:W3:Y:S01]  /*0fe0*/  LDCU UR21, c[0x0][0xb24] ;  /* 0x00016480ff1577ac */ /* 0x000ee20008000800 */
[----:B------:R-:W1:Y:S01]  /*0ff0*/  S2UR UR36, SR_CTAID.Z ;  /* 0x00000000002479c3 */ /* 0x000e620000002700 */
[----:B------:R-:W-:-:S05]  /*1000*/  CS2R.32 R147, SR_CgaSize ;  /* 0x0000000000937805 */ /* 0x000fca0000008a00 */
[----:B------:R-:W-:-:S05]  /*1010*/  IMAD R147, R147, -0xa0, RZ ;  /* 0xffffff6093937824 */ /* 0x000fca00078e02ff */
[----:B------:R-:W-:-:S14]  /*1020*/  R2UR UR63, R147 ;  /* 0x00000000933f72ca */ /* 0x000fdc00000e0000 */
[----:B------:R-:W3:Y:S01]  /*1030*/  LDCU UR63, c[0x0][UR63+0x2a4] ;  /* 0x000054803f3f77ac */ /* 0x000ee20008000800 */
[----:B------:R-:W3:Y:S01]  /*1040*/  LDCU UR42, c[0x0][0xb24] ;  /* 0x00016480ff2a77ac */ /* 0x000ee20008000800 */
[----:B-1----:R-:W-:Y:S01]  /*1050*/  I2FP.F32.U32 R3, UR7 ;  /* 0x0000000700037c45 */ /* 0x002fe20008201000 */
[----:B------:R-:W1:Y:S04]  /*1060*/  LDCU UR28, c[0x0][0xb30] ;  /* 0x00016600ff1c77ac */ /* 0x000e680008000800 */
[----:B--2---:R-:W-:Y:S01]  /*1070*/  FMUL R3, R3, UR5 ;  /* 0x0000000503037c20 */ /* 0x004fe20008400000 */
[----:B------:R-:W-:Y:S01]  /*1080*/  USHF.L.U32 UR26, UR45, 0xc, URZ ;  /* 0x0000000c2d1a7899 */ /* 0x000fe200080006ff */
[----:B----4-:R-:W-:Y:S01]  /*1090*/  I2FP.F32.U32 R2, UR8 ;  /* 0x0000000800027c45 */ /* 0x010fe20008201000 */
[----:B---3--:R-:W-:-:S03]  /*10a0*/  UISETP.GE.AND UP2, UPT, UR21, 0x1, UPT ;  /* 0x000000011500788c */ /* 0x008fc6000bf46270 */
[----:B------:R-:W2:Y:S01]  /*10b0*/  F2I.U32.TRUNC.NTZ R3, R3 ;  /* 0x0000000300037305 */ /* 0x000ea2000020f000 */
[----:B------:R-:W-:Y:S01]  /*10c0*/  UMOV UR16, UR7 ;  /* 0x0000000700107c82 */ /* 0x000fe20008000000 */
[----:B------:R-:W-:Y:S01]  /*10d0*/  FMUL R2, R2, UR4 ;  /* 0x0000000402027c20 */ /* 0x000fe20008400000 */
[----:B------:R-:W-:-:S05]  /*10e0*/  UMOV UR20, UR8 ;  /* 0x0000000800147c82 */ /* 0x000fca0008000000 */
[----:B------:R-:W3:Y:S01]  /*10f0*/  F2I.U32.TRUNC.NTZ R2, R2 ;  /* 0x0000000200027305 */ /* 0x000ee2000020f000 */
[----:B--2---:R-:W-:Y:S02]  /*1100*/  R2UR UR4, R3 ;  /* 0x00000000030472ca */ /* 0x004fe400000e0000 */
[----:B---3--:R-:W-:Y:S02]  /*1110*/  R2UR UR6, R2 ;  /* 0x00000000020672ca */ /* 0x008fe400000e0000 */
[----:B------:R-:W-:-:S09]  /*1120*/  PRMT R2, RZ, 0x7610, R2 ;  /* 0x00007610ff027816 */ /* 0x000fd20000000002 */
[----:B------:R-:W-:-:S04]  /*1130*/  UIADD3 UR5, UPT, UPT, -UR4, URZ, URZ ;  /* 0x000000ff04057290 */ /* 0x000fc8000fffe1ff */
[----:B------:R-:W-:Y:S02]  /*1140*/  UIMAD UR5, UR9, UR5, UR7 ;  /* 0x00000005090572a4 */ /* 0x000fe4000f8e0207 */
[----:B------:R-:W-:-:S04]  /*1150*/  UIADD3 UR4, UPT, UPT, -UR6, URZ, URZ ;  /* 0x000000ff06047290 */ /* 0x000fc8000fffe1ff */
[----:B------:R-:W-:Y:S01]  /*1160*/  IMAD.U32 R147, RZ, RZ, UR5 ;  /* 0x00000005ff937e24 */ /* 0x000fe2000f8e00ff */
[----:B------:R-:W-:Y:S01]  /*1170*/  UIMAD UR63, UR63, UR4, UR8 ;  /* 0x000000043f3f72a4 */ /* 0x000fe2000f8e0208 */
[----:B-1----:R-:W-:Y:S11]  /*1180*/  BRA.U UP4, `(.L_x_18) ;  /* 0x0000000104287547 */ /* 0x002ff6000b800000 */
[----:B------:R-:W-:Y:S01]  /*1190*/  R2UR UR4, R147 ;  /* 0x00000000930472ca */ /* 0x000fe200000e0000 */
[----:B------:R-:W-:Y:S02]  /*11a0*/  UISETP.NE.AND UP0, UPT, UR63, URZ, UPT ;  /* 0x000000ff3f00728c */ /* 0x000fe4000bf05270 */
[----:B------:R-:W-:-:S10]  /*11b0*/  UISETP.NE.AND UP1, UPT, UR63, 0x1, UPT ;  /* 0x000000013f00788c */ /* 0x000fd4000bf25270 */
[----:B------:R-:W-:-:S04]  /*11c0*/  UISETP.EQ.OR UP0, UPT, UR4, URZ, !UP0 ;  /* 0x000000ff0400728c */ /* 0x000fc8000c702670 */
[----:B------:R-:W-:Y:S02]  /*11d0*/  USEL UR5, URZ, 0x1, !UP0 ;  /* 0x00000001ff057887 */ /* 0x000fe4000c000000 */
[----:B------:R-:W-:Y:S02]  /*11e0*/  UISETP.NE.AND UP0, UPT, UR4, URZ, UPT ;  /* 0x000000ff0400728c */ /* 0x000fe4000bf05270 */
[----:B------:R-:W-:-:S04]  /*11f0*/  USEL UR4, URZ, 0x2, UP1 ;  /* 0x00000002ff047887 */ /* 0x000fc80008800000 */
[----:B------:R-:W-:-:S04]  /*1200*/  USEL UR4, UR4, 0x2, UP0 ;  /* 0x0000000204047887 */ /* 0x000fc80008000000 */
[----:B------:R-:W-:-:S06]  /*1210*/  UIADD3 UR4, UPT, UPT, UR5, UR4, URZ ;  /* 0x0000000405047290 */ /* 0x000fcc000fffe0ff */
[----:B------:R-:W-:Y:S02]  /*1220*/  MOV R2, UR4 ;  /* 0x0000000400027c02 */ /* 0x000fe40008000f00 */
.L_x_18:
[----:B------:R-:W-:Y:S05]  /*1230*/  BRA.U !UP2, `(.L_x_19) ;  /* 0x000000010ad47547 */ /* 0x000fea000b800000 */
[----:B------:R-:W1:Y:S01]  /*1240*/  LDCU.128 UR12, c[0x0][0xb10] ;  /* 0x00016200ff0c77ac */ /* 0x000e620008000c00 */
[----:B------:R-:W2:Y:S01]  /*1250*/  LDCU UR6, c[0x0][0x370] ;  /* 0x00006e00ff0677ac */ /* 0x000ea20008000800 */
[----:B------:R-:W3:Y:S01]  /*1260*/  LDCU UR5, c[0x0][0x374] ;  /* 0x00006e80ff0577ac */ /* 0x000ee20008000800 */
[----:B------:R-:W4:Y:S01]  /*1270*/  LDCU UR27, c[0x0][0xb0c] ;  /* 0x00016180ff1b77ac */ /* 0x000f220008000800 */
[----:B------:R-:W4:Y:S01]  /*1280*/  LDCU UR4, c[0x0][0xb20] ;  /* 0x00016400ff0477ac */ /* 0x000f220008000800 */
[----:B------:R-:W4:Y:S01]  /*1290*/  LDCU.64 UR8, c[0x0][0xb28] ;  /* 0x00016500ff0877ac */ /* 0x000f220008000a00 */
[----:B-1----:R-:W-:Y:S02]  /*12a0*/  UISETP.NE.AND UP0, UPT, UR14, 0x1, UPT ;  /* 0x000000010e00788c */ /* 0x002fe4000bf05270 */
[----:B---3--:R-:W-:Y:S02]  /*12b0*/  UIMAD.WIDE.U32 UR10, UR5, UR15, URZ ;  /* 0x0000000f050a72a5 */ /* 0x008fe4000f8e00ff */
[----:B--2---:R-:W-:-:S02]  /*12c0*/  UIMAD.WIDE.U32 UR22, UR6, UR12, URZ ;  /* 0x0000000c061672a5 */ /* 0x004fc4000f8e00ff */
[----:B----4-:R-:W-:Y:S02]  /*12d0*/  UISETP.NE.AND UP1, UPT, UR27, 0x1, UPT ;  /* 0x000000011b00788c */ /* 0x010fe4000bf25270 */
[----:B------:R-:W-:Y:S01]  /*12e0*/  UISETP.NE.AND UP2, UPT, UR21, 0x1, UPT ;  /* 0x000000011500788c */ /* 0x000fe2000bf45270 */
[----:B------:R-:W-:Y:S02]  /*12f0*/  UMOV UR10, UR11 ;  /* 0x0000000b000a7c82 */ /* 0x000fe40008000000 */
[----:B------:R-:W-:Y:S01]  /*1300*/  UMOV UR22, UR23 ;  /* 0x0000001700167c82 */ /* 0x000fe20008000000 */
[----:B------:R-:W-:Y:S02]  /*1310*/  @UP0 USHF.R.U32.HI UR5, URZ, UR4, UR10 ;  /* 0x00000004ff050299 */ /* 0x000fe4000801160a */
[----:B------:R-:W-:Y:S02]  /*1320*/  UIMAD.WIDE.U32 UR24, UR20, UR15, URZ ;  /* 0x0000000f141872a5 */ /* 0x000fe4000f8e00ff */
[----:B------:R-:W-:-:S02]  /*1330*/  UIMAD.WIDE.U32 UR10, UR5, UR8, URZ ;  /* 0x00000008050a72a5 */ /* 0x000fc4000f8e00ff */
[----:B------:R-:W-:Y:S02]  /*1340*/  @UP1 USHF.R.U32.HI UR6, URZ, UR13, UR22 ;  /* 0x0000000dff061299 */ /* 0x000fe40008011616 */
[----:B------:R-:W-:Y:S02]  /*1350*/  UIMAD.WIDE.U32 UR18, UR16, UR12, URZ ;  /* 0x0000000c101272a5 */ /* 0x000fe4000f8e00ff */
[----:B------:R-:W-:Y:S01]  /*1360*/  UIMAD.WIDE.U32 UR22, UR6, UR8, URZ ;  /* 0x00000008061672a5 */ /* 0x000fe2000f8e00ff */
[----:B------:R-:W-:Y:S01]  /*1370*/  UMOV UR24, UR25 ;  /* 0x0000001900187c82 */ /* 0x000fe20008000000 */
[----:B------:R-:W-:Y:S01]  /*1380*/  UMOV UR10, UR11 ;  /* 0x0000000b000a7c82 */ /* 0x000fe20008000000 */
[----:B------:R-:W-:Y:S02]  /*1390*/  USHF.R.U32.HI UR24, URZ, UR4, UR24 ;  /* 0x00000004ff187299 */ /* 0x000fe40008011618 */
[----:B------:R-:W-:Y:S02]  /*13a0*/  @UP2 USHF.R.U32.HI UR5, URZ, UR9, UR10 ;  /* 0x00000009ff052299 */ /* 0x000fe4000801160a */
[----:B------:R-:W-:Y:S01]  /*13b0*/  UMOV UR7, UR23 ;  /* 0x0000001700077c82 */ /* 0x000fe20008000000 */
[----:B------:R-:W-:Y:S01]  /*13c0*/  UMOV UR18, UR19 ;  /* 0x0000001300127c82 */ /* 0x000fe20008000000 */
[----:B------:R-:W-:-:S02]  /*13d0*/  @UP2 USHF.R.U32.HI UR6, URZ, UR9, UR7 ;  /* 0x00000009ff062299 */ /* 0x000fc40008011607 */
[----:B------:R-:W-:Y:S02]  /*13e0*/  USHF.R.U32.HI UR13, URZ, UR13, UR18 ;  /* 0x0000000dff0d7299 */ /* 0x000fe40008011612 */
[----:B------:R-:W-:Y:S02]  /*13f0*/  USEL UR4, UR20, UR24, !UP0 ;  /* 0x0000001814047287 */ /* 0x000fe4000c000000 */
[----:B------:R-:W-:Y:S02]  /*1400*/  UIMAD UR7, UR5, UR21, URZ ;  /* 0x00000015050772a4 */ /* 0x000fe4000f8e02ff */
[----:B------:R-:W-:Y:S02]  /*1410*/  USEL UR5, UR16, UR13, !UP1 ;  /* 0x0000000d10057287 */ /* 0x000fe4000c800000 */
[----:B------:R-:W-:Y:S02]  /*1420*/  UIMAD UR12, UR6, UR21, URZ ;  /* 0x00000015060c72a4 */ /* 0x000fe4000f8e02ff */
[----:B------:R-:W-:-:S02]  /*1430*/  UISETP.GE.AND UP0, UPT, UR4, UR7, UPT ;  /* 0x000000070400728c */ /* 0x000fc4000bf06270 */
[----:B------:R-:W-:Y:S02]  /*1440*/  UIMAD.WIDE.U32 UR10, UR4, UR8, URZ ;  /* 0x00000008040a72a5 */ /* 0x000fe4000f8e00ff */
[----:B------:R-:W-:Y:S02]  /*1450*/  UISETP.GE.OR UP0, UPT, UR5, UR12, UP0 ;  /* 0x0000000c0500728c */ /* 0x000fe40008706670 */
[----:B------:R-:W-:Y:S02]  /*1460*/  UIMAD.WIDE.U32 UR12, UR5, UR8, URZ ;  /* 0x00000008050c72a5 */ /* 0x000fe4000f8e00ff */
[----:B------:R-:W-:Y:S01]  /*1470*/  UIADD3 UR10, UPT, UPT, -UR4, URZ, URZ ;  /* 0x000000ff040a7290 */ /* 0x000fe2000fffe1ff */
[----:B------:R-:W-:Y:S01]  /*1480*/  UMOV UR8, UR11 ;  /* 0x0000000b00087c82 */ /* 0x000fe20008000000 */
[----:B------:R-:W-:Y:S02]  /*1490*/  UIADD3 UR11, UPT, UPT, -UR5, URZ, URZ ;  /* 0x000000ff050b7290 */ /* 0x000fe4000fffe1ff */
[----:B------:R-:W-:-:S03]  /*14a0*/  USHF.R.U32.HI UR8, URZ, UR9, UR8 ;  /* 0x00000009ff087299 */ /* 0x000fc60008011608 */
[----:B------:R-:W-:Y:S01]  /*14b0*/  @!UP0 UMOV UR7, UR13 ;  /* 0x0000000d00078c82 */ /* 0x000fe20008000000 */
[----:B------:R-:W-:Y:S02]  /*14c0*/  UIMAD UR20, UR14, UR10, UR20 ;  /* 0x0000000a0e1472a4 */ /* 0x000fe4000f8e0214 */
[----:B------:R-:W-:Y:S02]  /*14d0*/  USEL UR8, UR4, UR8, !UP2 ;  /* 0x0000000804087287 */ /* 0x000fe4000d000000 */
[----:B------:R-:W-:Y:S02]  /*14e0*/  @!UP0 USHF.R.U32.HI UR7, URZ, UR9, UR7 ;  /* 0x00000009ff078299 */ /* 0x000fe40008011607 */
[----:B------:R-:W-:Y:S02]  /*14f0*/  UIADD3 UR9, UPT, UPT, -UR8, URZ, URZ ;  /* 0x000000ff08097290 */ /* 0x000fe4000fffe1ff */
[----:B------:R-:W-:Y:S02]  /*1500*/  @!UP0 USEL UR7, UR5, UR7, !UP2 ;  /* 0x0000000705078287 */ /* 0x000fe4000d000000 */
[----:B------:R-:W-:-:S02]  /*1510*/  UIMAD UR9, UR21, UR9, UR4 ;  /* 0x00000009150972a4 */ /* 0x000fc4000f8e0204 */
[----:B------:R-:W-:Y:S02]  /*1520*/  @!UP0 UIADD3 UR8, UPT, UPT, UR8, -UR7, URZ ;  /* 0x8000000708088290 */ /* 0x000fe4000fffe0ff */
[----:B------:R-:W-:Y:S02]  /*1530*/  @!UP0 UIMAD UR6, UR9, UR6, UR7 ;  /* 0x00000006090682a4 */ /* 0x000fe4000f8e0207 */
[----:B------:R-:W-:Y:S02]  /*1540*/  @!UP0 UIMAD UR4, UR8, UR21, UR5 ;  /* 0x00000015080482a4 */ /* 0x000fe4000f8e0205 */
[----:B------:R-:W-:Y:S02]  /*1550*/  UIMAD UR16, UR27, UR11, UR16 ;  /* 0x0000000b1b1072a4 */ /* 0x000fe4000f8e0210 */
[----:B------:R-:W-:Y:S01]  /*1560*/  UIMAD UR20, UR4, UR14, UR20 ;  /* 0x0000000e041472a4 */ /* 0x000fe2000f8e0214 */
[----:B------:R-:W-:Y:S02]  /*1570*/  @!UP0 UMOV UR5, UR6 ;  /* 0x0000000600058c82 */ /* 0x000fe40008000000 */
[----:B------:R-:W-:-:S12]  /*1580*/  UIMAD UR16, UR5, UR27, UR16 ;  /* 0x0000001b051072a4 */ /* 0x000fd8000f8e0210 */
.L_x_19:
[----:B------:R-:W-:Y:S02]  /*1590*/  UISETP.NE.AND UP1, UPT, UR28, 0x1, UPT ;  /* 0x000000011c00788c */ /* 0x000fe4000bf25270 */
[----:B------:R-:W-:Y:S02]  /*15a0*/  UISETP.NE.AND UP0, UPT, UR17, 0x2, UPT ;  /* 0x000000021100788c */ /* 0x000fe4000bf05270 */
[----:B------:R-:W-:-:S05]  /*15b0*/  ULOP3.LUT UR21, UR26, 0x1000, URZ, 0xc0, !UPT ;  /* 0x000010001a157892 */ /* 0x000fca000f8ec0ff */
[----:B------:R-:W-:Y:S07]  /*15c0*/  BRA.U UP1, `(.L_x_20) ;  /* 0x0000000101447547 */ /* 0x000fee000b800000 */
[----:B------:R-:W1:Y:S01]  /*15d0*/  LDCU.128 UR8, c[0x0][0xb10] ;  /* 0x00016200ff0877ac */ /* 0x000e620008000c00 */
[----:B------:R-:W2:Y:S01]  /*15e0*/  LDCU UR12, c[0x0][0xb0c] ;  /* 0x00016180ff0c77ac */ /* 0x000ea20008000800 */
[----:B------:R-:W3:Y:S01]  /*15f0*/  LDCU UR13, c[0x0][0xb20] ;  /* 0x00016400ff0d77ac */ /* 0x000ee20008000800 */
[----:B-1----:R-:W-:Y:S02]  /*1600*/  UIMAD.WIDE.U32 UR6, UR16, UR8, URZ ;  /* 0x00000008100672a5 */ /* 0x002fe4000f8e00ff */
[----:B------:R-:W-:Y:S02]  /*1610*/  UIMAD.WIDE.U32 UR4, UR20, UR11, URZ ;  /* 0x0000000b140472a5 */ /* 0x000fe4000f8e00ff */
[----:B--2---:R-:W-:Y:S02]  /*1620*/  UISETP.NE.AND UP2, UPT, UR12, 0x1, UPT ;  /* 0x000000010c00788c */ /* 0x004fe4000bf45270 */
[----:B------:R-:W-:Y:S01]  /*1630*/  UISETP.NE.AND UP1, UPT, UR10, 0x1, UPT ;  /* 0x000000010a00788c */ /* 0x000fe2000bf25270 */
[----:B------:R-:W-:-:S02]  /*1640*/  UMOV UR6, UR7 ;  /* 0x0000000700067c82 */ /* 0x000fc40008000000 */
[----:B------:R-:W-:Y:S01]  /*1650*/  UMOV UR4, UR5 ;  /* 0x0000000500047c82 */ /* 0x000fe20008000000 */
[----:B------:R-:W-:Y:S02]  /*1660*/  USHF.R.U32.HI UR6, URZ, UR9, UR6 ;  /* 0x00000009ff067299 */ /* 0x000fe40008011606 */
[----:B---3--:R-:W-:Y:S02]  /*1670*/  USHF.R.U32.HI UR4, URZ, UR13, UR4 ;  /* 0x0000000dff047299 */ /* 0x008fe40008011604 */
[----:B------:R-:W-:Y:S02]  /*1680*/  USEL UR5, UR16, UR6, !UP2 ;  /* 0x0000000610057287 */ /* 0x000fe4000d000000 */
[----:B------:R-:W-:-:S04]  /*1690*/  USEL UR4, UR20, UR4, !UP1 ;  /* 0x0000000414047287 */ /* 0x000fc8000c800000 */
[----:B------:R-:W-:Y:S02]  /*16a0*/  UIADD3 UR6, UPT, UPT, UR5, -UR4, URZ ;  /* 0x8000000405067290 */ /* 0x000fe4000fffe0ff */
[----:B------:R-:W-:Y:S02]  /*16b0*/  UIADD3 UR4, UPT, UPT, -UR5, UR4, URZ ;  /* 0x0000000405047290 */ /* 0x000fe4000fffe1ff */
[----:B------:R-:W-:Y:S02]  /*16c0*/  UIMAD UR20, UR6, UR10, UR20 ;  /* 0x0000000a061472a4 */ /* 0x000fe4000f8e0214 */
[----:B------:R-:W-:-:S12]  /*16d0*/  UIMAD UR16, UR4, UR12, UR16 ;  /* 0x0000000c041072a4 */ /* 0x000fd8000f8e0210 */
.L_x_20:
[----:B------:R-:W-:Y:S05]  /*16e0*/  BRA.U !UP5, `(.L_x_21) ;  /* 0x000000010d0c7547 */ /* 0x000fea000b800000 */
[----:B------:R-:W-:Y:S01]  /*16f0*/  UCGABAR_WAIT ;  /* 0x0000000000007dc7 */ /* 0x000fe20008000000 */
[----:B------:R-:W-:Y:S01]  /*1700*/  CCTL.IVALL ;  /* 0x00000000ff00798f */ /* 0x000fe20002000000 */
[----:B------:R-:W-:Y:S05]  /*1710*/  BRA `(.L_x_22) ;  /* 0x0000000000047947 */ /* 0x000fea0003800000 */
.L_x_21:
[----:B------:R-:W-:Y:S06]  /*1720*/  BAR.SYNC.DEFER_BLOCKING 0x0 ;  /* 0x0000000000007b1d */ /* 0x000fec0000010000 */
.L_x_22:
[----:B------:R-:W-:Y:S05]  /*1730*/  BRA.U UP0, `(.L_x_23) ;  /* 0x0000001500e07547 */ /* 0x000fea000b800000 */
[----:B------:R-:W1:Y:S01]  /*1740*/  LDCU UR6, c[0x0][0x38c] ;  /* 0x00007180ff0677ac */ /* 0x000e620008000800 */
[----:B------:R-:W-:Y:S01]  /*1750*/  PLOP3.LUT P1, PT, PT, PT, UP3, 0x80, 0x8 ;  /* 0x000000000008781c */ /* 0x000fe20003f2f038 */
[----:B------:R-:W-:Y:S01]  /*1760*/  IMAD.MOV.U32 R12, RZ, RZ, 0x1 ;  /* 0x00000001ff0c7424 */ /* 0x000fe200078e00ff */
[----:B------:R-:W-:Y:S01]  /*1770*/  ISETP.EQ.OR P2, PT, R0, RZ, P3 ;  /* 0x000000ff0000720c */ /* 0x000fe20001f42670 */
[----:B------:R-:W-:Y:S01]  /*1780*/  UISETP.NE.AND UP1, UPT, UR17, URZ, UPT ;  /* 0x000000ff1100728c */ /* 0x000fe2000bf25270 */
[----:B------:R-:W-:Y:S02]  /*1790*/  PLOP3.LUT P1, PT, P1, PT, PT, 0x8, 0x80 ;  /* 0x000000000080781c */ /* 0x000fe40000f2e170 */
[----:B------:R-:W-:Y:S01]  /*17a0*/  CS2R R10, SRZ ;  /* 0x00000000000a7805 */ /* 0x000fe2000001ff00 */
[----:B------:R-:W-:Y:S01]  /*17b0*/  IMAD.MOV.U32 R9, RZ, RZ, RZ ;  /* 0x000000ffff097224 */ /* 0x000fe200078e00ff */
[----:B------:R-:W2:Y:S01]  /*17c0*/  LDCU UR39, c[0x0][0x370] ;  /* 0x00006e00ff2777ac */ /* 0x000ea20008000800 */
[----:B------:R-:W-:Y:S01]  /*17d0*/  IMAD.MOV.U32 R8, RZ, RZ, 0x1 ;  /* 0x00000001ff087424 */ /* 0x000fe200078e00ff */
[----:B------:R-:W3:Y:S01]  /*17e0*/  LDCU.64 UR28, c[0x0][0x348] ;  /* 0x00006900ff1c77ac */ /* 0x000ee20008000a00 */
[----:B------:R-:W-:-:S02]  /*17f0*/  USHF.R.U32.HI UR44, URZ, 0x6, UR21 ;  /* 0x00000006ff2c7899 */ /* 0x000fc40008011615 */
[----:B-1----:R-:W-:Y:S02]  /*1800*/  UIADD3 UR5, UPT, UPT, UR6, 0x3f, URZ ;  /* 0x0000003f06057890 */ /* 0x002fe4000fffe0ff */
[----:B------:R-:W-:Y:S02]  /*1810*/  UIADD3 UR46, UPT, UPT, UR6, 0x7e, URZ ;  /* 0x0000007e062e7890 */ /* 0x000fe4000fffe0ff */
[----:B------:R-:W-:Y:S01]  /*1820*/  USHF.R.S32.HI UR4, URZ, 0x1f, UR5 ;  /* 0x0000001fff047899 */ /* 0x000fe20008011405 */
[----:B------:R-:W1:Y:S03]  /*1830*/  LDCU UR38, c[0x0][0x374] ;  /* 0x00006e80ff2677ac */ /* 0x000e660008000800 */
[----:B------:R-:W-:Y:S02]  /*1840*/  ULEA.HI UR4, UR4, UR5, URZ, 0x6 ;  /* 0x0000000504047291 */ /* 0x000fe4000f8f30ff */
[----:B------:R-:W-:-:S02]  /*1850*/  USEL UR25, UR37, 0x2, UP1 ;  /* 0x0000000225197887 */ /* 0x000fc40008800000 */
[----:B------:R-:W-:Y:S02]  /*1860*/  USHF.R.S32.HI UR41, URZ, 0x6, UR4 ;  /* 0x00000006ff297899 */ /* 0x000fe40008011404 */
[----:B------:R-:W-:Y:S02]  /*1870*/  UIADD3 UR4, UPT, UPT, UR6, -0x1, URZ ;  /* 0xffffffff06047890 */ /* 0x000fe4000fffe0ff */
[----:B------:R-:W-:Y:S02]  /*1880*/  UISETP.LT.U32.AND UP0, UPT, UR41, 0xc, UPT ;  /* 0x0000000c2900788c */ /* 0x000fe4000bf01070 */
[----:B------:R-:W-:Y:S02]  /*1890*/  UISETP.GE.U32.AND UP2, UPT, UR4, -0x7f, UPT ;  /* 0xffffff810400788c */ /* 0x000fe4000bf46070 */
[----:B------:R-:W-:Y:S01]  /*18a0*/  USEL UR40, UR41, 0xc, UP0 ;  /* 0x0000000c29287887 */ /* 0x000fe20008000000 */
[----:B------:R-:W-:-:S03]  /*18b0*/  UMOV UR5, URZ ;  /* 0x000000ff00057c82 */ /* 0x000fc60008000000 */
[----:B------:R-:W-:Y:S02]  /*18c0*/  UIADD3 UR24, UPT, UPT, UR40, -0x1, URZ ;  /* 0xffffffff28187890 */ /* 0x000fe4000fffe0ff */
[----:B------:R-:W-:-:S03]  /*18d0*/  UIADD3 UR43, UPT, UPT, UR41, -UR40, URZ ;  /* 0x80000028292b7290 */ /* 0x000fc6000fffe0ff */
[----:B------:R-:W-:-:S04]  /*18e0*/  @UP2 UIADD3 UR24, UPT, UPT, UR40, URZ, URZ ;  /* 0x000000ff28182290 */ /* 0x000fc8000fffe0ff */
[----:B-123--:R-:W-:-:S12]  /*18f0*/  UIADD3 UR24, UPT, UPT, UR24, 0x1, URZ ;  /* 0x0000000118187890 */ /* 0x00efd8000fffe0ff */
.L_x_43:
[----:B------:R-:W-:Y:S01]  /*1900*/  UISETP.NE.AND UP0, UPT, UR45, URZ, UPT ;  /* 0x000000ff2d00728c */ /* 0x000fe2000bf05270 */
[----:B-1----:R-:W1:Y:S08]  /*1910*/  S2UR UR45, SR_CgaCtaId ;  /* 0x00000000002d79c3 */ /* 0x002e700000008800 */
[----:B------:R-:W-:Y:S05]  /*1920*/  BRA.U UP0, `(.L_x_24) ;  /* 0x0000000100347547 */ /* 0x000fea000b800000 */
[----:B------:R-:W2:Y:S01]  /*1930*/  S2R R0, SR_CgaCtaId ;  /* 0x0000000000007919 */ /* 0x000ea20000008800 */
[----:B------:R-:W-:Y:S02]  /*1940*/  MOV R3, 0x400 ;  /* 0x0000040000037802 */ /* 0x000fe40000000f00 */
[----:B------:R-:W-:Y:S02]  /*1950*/  SHF.L.U32 R2, R8, 0x1f, RZ ;  /* 0x0000001f08027819 */ /* 0x000fe400000006ff */
[----:B--2---:R-:W-:-:S05]  /*1960*/  LEA R0, R0, R3, 0x18 ;  /* 0x0000000300007211 */ /* 0x004fca00078ec0ff */
[----:B------:R-:W-:-:S04]  /*1970*/  IMAD R3, R9, 0x8, R0 ;  /* 0x0000000809037824 */ /* 0x000fc800078e0200 */
[----:B------:R-:W2:Y:S02]  /*1980*/  SYNCS.PHASECHK.TRANS64.TRYWAIT P0, [R3+URZ+0x160], R2 ;  /* 0x00016002030075a7 */ /* 0x000ea400080011ff */
[----:B--2---:R-:W-:Y:S05]  /*1990*/  @!P0 BRA `(.L_x_25) ;  /* 0x00000074002c8947 */ /* 0x004fea0003800000 */
.L_x_121:
[----:B------:R-:W-:Y:S01]  /*19a0*/  VIADD R9, R9, 0x1 ;  /* 0x0000000109097836 */ /* 0x000fe20000000000 */
[----:B------:R2:W-:Y:S04]  /*19b0*/  SYNCS.ARRIVE.TRANS64.A1T0 RZ, [R3+URZ+0x150], RZ ;  /* 0x000150ff03ff79a7 */ /* 0x0005e800081000ff */
[----:B------:R-:W-:-:S04]  /*19c0*/  ISETP.NE.AND P0, PT, R9, 0x2, PT ;  /* 0x000000020900780c */ /* 0x000fc80003f05270 */
[----:B------:R-:W-:Y:S02]  /*19d0*/  SEL R9, R9, RZ, P0 ;  /* 0x000000ff09097207 */ /* 0x000fe40000000000 */
[----:B--2---:R-:W-:-:S04]  /*19e0*/  SEL R3, RZ, 0x1, P0 ;  /* 0x00000001ff037807 */ /* 0x004fc80000000000 */
[----:B------:R-:W-:-:S07]  /*19f0*/  LOP3.LUT R8, R8, R3, RZ, 0x3c, !PT ;  /* 0x0000000308087212 */ /* 0x000fce00078e3cff */
.L_x_24:
[----:B------:R-:W-:Y:S01]  /*1a00*/  UMOV UR6, 0x400 ;  /* 0x0000040000067882 */ /* 0x000fe20000000000 */
[----:B------:R-:W-:Y:S01]  /*1a10*/  SHF.L.U32 R0, R12, 0x1f, RZ ;  /* 0x0000001f0c007819 */ /* 0x000fe200000006ff */
[----:B-1----:R-:W-:Y:S02]  /*1a20*/  ULEA UR6, UR45, UR6, 0x18 ;  /* 0x000000062d067291 */ /* 0x002fe4000f8ec0ff */
[----:B------:R-:W-:Y:S02]  /*1a30*/  UISETP.GE.U32.AND UP0, UPT, UR46, 0x7f, UPT ;  /* 0x0000007f2e00788c */ /* 0x000fe4000bf06070 */
[----:B------:R-:W-:Y:S02]  /*1a40*/  ULEA UR4, UR5, UR6, 0x3 ;  /* 0x0000000605047291 */ /* 0x000fe4000f8e18ff */
[----:B------:R-:W-:Y:S02]  /*1a50*/  USHF.L.U32 UR11, UR20, 0x7, URZ ;  /* 0x00000007140b7899 */ /* 0x000fe400080006ff */
[----:B------:R-:W-:Y:S01]  /*1a60*/  ULEA UR35, UR16, UR44, 0x7 ;  /* 0x0000002c10237291 */ /* 0x000fe2000f8e38ff */
[----:B------:R-:W-:-:S04]  /*1a70*/  UMOV UR13, URZ ;  /* 0x000000ff000d7c82 */ /* 0x000fc80008000000 */
[----:B------:R1:W2:Y:S01]  /*1a80*/  SYNCS.PHASECHK.TRANS64.TRYWAIT P0, [UR4+0x60], R0 ;  /* 0x00006000ff0075a7 */ /* 0x0002a20008001104 */
[----:B------:R-:W-:Y:S06]  /*1a90*/  BRA.U !UP0, `(.L_x_26) ;  /* 0x0000000108bc7547 */ /* 0x000fec000b800000 */
[----:B------:R-:W-:Y:S01]  /*1aa0*/  UMOV UR7, URZ ;  /* 0x000000ff00077c82 */ /* 0x000fe20008000000 */
[----:B------:R-:W-:-:S05]  /*1ab0*/  UMOV UR4, UR5 ;  /* 0x0000000500047c82 */ /* 0x000fca0008000000 */
.L_x_32:
[----:B------:R-:W-:Y:S01]  /*1ac0*/  ULEA UR33, UR4, UR6, 0x3 ;  /* 0x0000000604217291 */ /* 0x000fe2000f8e18ff */
[----:B--2---:R-:W-:Y:S01]  /*1ad0*/  @!P3 MOV R2, 0x4000 ;  /* 0x000040000002b802 */ /* 0x004fe20000000f00 */
[----:B--2-4-:R-:W-:Y:S10]  /*1ae0*/  @P0 BRA `(.L_x_27) ;  /* 0x00000000000c0947 */ /* 0x014ff40003800000 */
[----:B------:R-:W-:-:S04]  /*1af0*/  SHF.L.U32 R3, R12, 0x1f, RZ ;  /* 0x0000001f0c037819 */ /* 0x000fc800000006ff */
[----:B------:R-:W2:Y:S02]  /*1b00*/  SYNCS.PHASECHK.TRANS64.TRYWAIT P0, [UR33+0x60], R3 ;  /* 0x00006003ff0075a7 */ /* 0x000ea40008001121 */
[----:B--2---:R-:W-:Y:S05]  /*1b10*/  @!P0 BRA `(.L_x_28) ;  /* 0x0000007000e08947 */ /* 0x004fea0003800000 */
.L_x_27:
[----:B------:R2:W-:Y:S01]  /*1b20*/  @!P3 SYNCS.ARRIVE.TRANS64 RZ, [UR33], R2 ;  /* 0x00000002ffffb9a7 */ /* 0x0005e20008000021 */
[----:B------:R-:W-:-:S04]  /*1b30*/  ULOP3.LUT UR5, UR25, 0x2, URZ, 0xfc, !UPT ;  /* 0x0000000219057892 */ /* 0x000fc8000f8efcff */
[----:B------:R-:W-:-:S09]  /*1b40*/  UISETP.NE.AND UP0, UPT, UR5, 0x2, UPT ;  /* 0x000000020500788c */ /* 0x000fd2000bf05270 */
[----:B------:R-:W-:Y:S05]  /*1b50*/  BRA.U UP0, `(.L_x_29) ;  /* 0x0000000100047547 */ /* 0x000fea000b800000 */
[----:B------:R-:W-:Y:S05]  /*1b60*/  BPT.TRAP 0x1 ;  /* 0x000000040000795c */ /* 0x000fea0000300000 */
.L_x_29:
[----:B------:R-:W-:Y:S04]  /*1b70*/  BSSY.RECONVERGENT B0, `(.L_x_30) ;  /* 0x0000003000007945 */ /* 0x000fe80003800200 */
[----:B------:R-:W-:Y:S05]  /*1b80*/  @P2 BRA `(.L_x_31) ;  /* 0x0000000000042947 */ /* 0x000fea0003800000 */
[----:B------:R-:W-:Y:S05]  /*1b90*/  BPT.TRAP 0x1 ;  /* 0x000000040000795c */ /* 0x000fea0000300000 */
.L_x_31:
[----:B------:R-:W-:Y:S05]  /*1ba0*/  BSYNC.RECONVERGENT B0 ;  /* 0x0000000000007941 */ /* 0x000fea0003800200 */
.L_x_30:
[----:B------:R-:W-:Y:S02]  /*1bb0*/  UIADD3 UR5, UPT, UPT, UR4, 0x1, URZ ;  /* 0x0000000104057890 */ /* 0x000fe4000fffe0ff */
[----:B------:R-:W-:Y:S02]  /*1bc0*/  UIADD3 UR16, UP1, UPT, UR28, 0x80, URZ ;  /* 0x000000801c107890 */ /* 0x000fe4000ff3e0ff */
[----:B------:R-:W-:Y:S02]  /*1bd0*/  UISETP.NE.AND UP0, UPT, UR5, 0xc, UPT ;  /* 0x0000000c0500788c */ /* 0x000fe4000bf05270 */
[----:B------:R-:W-:Y:S02]  /*1be0*/  USHF.L.U32 UR34, UR7, 0x6, URZ ;  /* 0x0000000607227899 */ /* 0x000fe400080006ff */
[----:B------:R-:W-:Y:S02]  /*1bf0*/  USEL UR9, URZ, 0x1, UP0 ;  /* 0x00000001ff097887 */ /* 0x000fe40008000000 */
[----:B------:R-:W-:-:S02]  /*1c00*/  USEL UR5, UR5, URZ, UP0 ;  /* 0x000000ff05057287 */ /* 0x000fc40008000000 */
[----:B------:R-:W-:Y:S02]  /*1c10*/  UIADD3 UR14, UP0, UPT, UR28, 0x180, URZ ;  /* 0x000001801c0e7890 */ /* 0x000fe4000ff1e0ff */
[----:B------:R-:W-:Y:S01]  /*1c20*/  ULEA UR8, UR5, UR6, 0x3 ;  /* 0x0000000605087291 */ /* 0x000fe2000f8e18ff */
[----:B------:R-:W-:Y:S01]  /*1c30*/  LOP3.LUT R12, R12, UR9, RZ, 0x3c, !PT ;  /* 0x000000090c0c7c12 */ /* 0x000fe2000f8e3cff */
[----:B------:R-:W-:Y:S02]  /*1c40*/  UIADD3.X UR17, UPT, UPT, URZ, UR29, URZ, UP1, !UPT ;  /* 0x0000001dff117290 */ /* 0x000fe40008ffe4ff */
[----:B------:R-:W-:Y:S01]  /*1c50*/  UIADD3.X UR15, UPT, UPT, URZ, UR29, URZ, UP0, !UPT ;  /* 0x0000001dff0f7290 */ /* 0x000fe200087fe4ff */
[----:B-1----:R-:W-:Y:S01]  /*1c60*/  SHF.L.U32 R0, R12, 0x1f, RZ ;  /* 0x0000001f0c007819 */ /* 0x002fe200000006ff */
[----:B------:R-:W-:Y:S01]  /*1c70*/  UMOV UR18, 0x0 ;  /* 0x0000000000127882 */ /* 0x000fe20000000000 */
[----:B------:R-:W-:Y:S01]  /*1c80*/  UMOV UR19, 0x10000000 ;  /* 0x1000000000137882 */ /* 0x000fe20000000000 */
[----:B------:R-:W-:Y:S01]  /*1c90*/  UMOV UR12, UR36 ;  /* 0x00000024000c7c82 */ /* 0x000fe20008000000 */
[----:B------:R3:W4:Y:S01]  /*1ca0*/  SYNCS.PHASECHK.TRANS64.TRYWAIT P0, [UR8+0x60], R0 ;  /* 0x00006000ff0075a7 */ /* 0x0007220008001108 */
[----:B------:R-:W-:Y:S01]  /*1cb0*/  USHF.L.U32 UR8, UR4, 0xd, URZ ;  /* 0x0000000d04087899 */ /* 0x000fe200080006ff */
[----:B------:R-:W-:-:S02]  /*1cc0*/  UMOV UR9, UR33 ;  /* 0x0000002100097c82 */ /* 0x000fc40008000000 */
[----:B------:R-:W-:Y:S01]  /*1cd0*/  UMOV UR4, 0x30000 ;  /* 0x0003000000047882 */ /* 0x000fe20000000000 */
[----:B------:R-:W-:Y:S02]  /*1ce0*/  ULOP3.LUT UR32, UR8, UR21, URZ, 0xfc, !UPT ;  /* 0x0000001508207292 */ /* 0x000fe4000f8efcff */
[----:B------:R-:W-:Y:S02]  /*1cf0*/  UIADD3 UR8, UPT, UPT, UR6, 0x20400, UR8 ;  /* 0x0002040006087890 */ /* 0x000fe4000fffe008 */
[----:B------:R-:W-:Y:S01]  /*1d00*/  UIADD3 UR32, UPT, UPT, UR6, 0x8400, UR32 ;  /* 0x0000840006207890 */ /* 0x000fe2000fffe020 */
[----:B------:R-:W-:Y:S01]  /*1d10*/  UMOV UR10, UR34 ;  /* 0x00000022000a7c82 */ /* 0x000fe20008000000 */
[----:B------:R-:W-:Y:S01]  /*1d20*/  UIADD3 UR7, UPT, UPT, UR7, 0x1, URZ ;  /* 0x0000000107077890 */ /* 0x000fe2000fffe0ff */
[----:B------:R-:W-:-:S03]  /*1d30*/  UMOV UR13, UR24 ;  /* 0x00000018000d7c82 */ /* 0x000fc60008000000 */
[----:B------:R-:W-:-:S03]  /*1d40*/  UISETP.NE.AND UP0, UPT, UR7, UR24, UPT ;  /* 0x000000180700728c */ /* 0x000fc6000bf05270 */
[----:B------:R1:W-:Y:S01]  /*1d50*/  UTMALDG.3D.MULTICAST [UR32], [UR16], UR4, desc[UR18] ;  /* 0x00001220100073b4 */ /* 0x0003e20008011804 */
[----:B------:R3:W-:Y:S01]  /*1d60*/  UTMALDG.3D [UR8], [UR14], desc[UR18] ;  /* 0x000012080e0075b4 */ /* 0x0007e20008011000 */
[----:B-1----:R-:W-:-:S04]  /*1d70*/  UMOV UR4, UR5 ;  /* 0x0000000500047c82 */ /* 0x002fc80008000000 */
[----:B---3--:R-:W-:Y:S05]  /*1d80*/  BRA.U UP0, `(.L_x_32) ;  /* 0xfffffffd004c7547 */ /* 0x008fea000b83ffff */
.L_x_26:
[----:B------:R-:W-:Y:S01]  /*1d90*/  ULEA UR4, UR5, UR6, 0x3 ;  /* 0x0000000605047291 */ /* 0x000fe2000f8e18ff */
[----:B-1----:R-:W-:Y:S01]  /*1da0*/  SHF.L.U32 R0, R12, 0x1f, RZ ;  /* 0x0000001f0c007819 */ /* 0x002fe200000006ff */
[----:B------:R-:W-:Y:S01]  /*1db0*/  @!P1 SYNCS.ARRIVE.TRANS64.A1T0 RZ, [UR6+0xe8], RZ ;  /* 0x0000e8ffffff99a7 */ /* 0x000fe20008100006 */
[----:B------:R-:W-:-:S06]  /*1dc0*/  UISETP.GT.AND UP0, UPT, UR41, UR40, UPT ;  /* 0x000000282900728c */ /* 0x000fcc000bf04270 */
[----:B--2-4-:R1:W2:Y:S03]  /*1dd0*/  SYNCS.PHASECHK.TRANS64.TRYWAIT P0, [UR4+0x60], R0 ;  /* 0x00006000ff0075a7 */ /* 0x0142a60008001104 */
[----:B------:R-:W-:Y:S05]  /*1de0*/  BRA.U !UP0, `(.L_x_33) ;  /* 0x0000000108c07547 */ /* 0x000fea000b800000 */
[----:B------:R-:W-:Y:S01]  /*1df0*/  UIADD3 UR26, UPT, UPT, UR43, UR13, URZ ;  /* 0x0000000d2b1a7290 */ /* 0x000fe2000fffe0ff */
[----:B------:R-:W-:-:S11]  /*1e00*/  UMOV UR4, UR5 ;  /* 0x0000000500047c82 */ /* 0x000fd60008000000 */
.L_x_39:
[----:B------:R-:W-:Y:S01]  /*1e10*/  ULEA UR17, UR4, UR6, 0x3 ;  /* 0x0000000604117291 */ /* 0x000fe2000f8e18ff */
[----:B--2---:R-:W-:Y:S01]  /*1e20*/  @!P3 MOV R2, 0x4000 ;  /* 0x000040000002b802 */ /* 0x004fe20000000f00 */
[----:B--2-4-:R-:W-:Y:S10]  /*1e30*/  @P0 BRA `(.L_x_34) ;  /* 0x00000000000c0947 */ /* 0x014ff40003800000 */
[----:B------:R-:W-:-:S04]  /*1e40*/  SHF.L.U32 R3, R12, 0x1f, RZ ;  /* 0x0000001f0c037819 */ /* 0x000fc800000006ff */
[----:B------:R-:W2:Y:S02]  /*1e50*/  SYNCS.PHASECHK.TRANS64.TRYWAIT P0, [UR17+0x60], R3 ;  /* 0x00006003ff0075a7 */ /* 0x000ea40008001111 */
[----:B--2---:R-:W-:Y:S05]  /*1e60*/  @!P0 BRA `(.L_x_35) ;  /* 0x0000007000248947 */ /* 0x004fea0003800000 */
.L_x_34:
[----:B------:R2:W-:Y:S01]  /*1e70*/  @!P3 SYNCS.ARRIVE.TRANS64 RZ, [UR17], R2 ;  /* 0x00000002ffffb9a7 */ /* 0x0005e20008000011 */
[----:B------:R-:W-:-:S04]  /*1e80*/  ULOP3.LUT UR5, UR25, 0x2, URZ, 0xfc, !UPT ;  /* 0x0000000219057892 */ /* 0x000fc8000f8efcff */
[----:B------:R-:W-:-:S09]  /*1e90*/  UISETP.NE.AND UP0, UPT, UR5, 0x2, UPT ;  /* 0x000000020500788c */ /* 0x000fd2000bf05270 */
[----:B------:R-:W-:Y:S05]  /*1ea0*/  BRA.U UP0, `(.L_x_36) ;  /* 0x0000000100047547 */ /* 0x000fea000b800000 */
[----:B------:R-:W-:Y:S05]  /*1eb0*/  BPT.TRAP 0x1 ;  /* 0x000000040000795c */ /* 0x000fea0000300000 */
.L_x_36:
[----:B------:R-:W-:Y:S04]  /*1ec0*/  BSSY.RECONVERGENT B0, `(.L_x_37) ;  /* 0x0000003000007945 */ /* 0x000fe80003800200 */
[----:B------:R-:W-:Y:S05]  /*1ed0*/  @P2 BRA `(.L_x_38) ;  /* 0x0000000000042947 */ /* 0x000fea0003800000 */
[----:B------:R-:W-:Y:S05]  /*1ee0*/  BPT.TRAP 0x1 ;  /* 0x000000040000795c */ /* 0x000fea0000300000 */
.L_x_38:
[----:B------:R-:W-:Y:S05]  /*1ef0*/  BSYNC.RECONVERGENT B0 ;  /* 0x0000000000007941 */ /* 0x000fea0003800200 */
.L_x_37:
[----:B------:R-:W-:Y:S02]  /*1f00*/  UIADD3 UR5, UPT, UPT, UR4, 0x1, URZ ;  /* 0x0000000104057890 */ /* 0x000fe4000fffe0ff */
[----:B------:R-:W-:Y:S02]  /*1f10*/  UIADD3 UR14, UP1, UPT, UR28, 0x80, URZ ;  /* 0x000000801c0e7890 */ /* 0x000fe4000ff3e0ff */
[----:B------:R-:W-:Y:S02]  /*1f20*/  UISETP.NE.AND UP0, UPT, UR5, 0xc, UPT ;  /* 0x0000000c0500788c */ /* 0x000fe4000bf05270 */
[----:B------:R-:W-:Y:S02]  /*1f30*/  USHF.L.U32 UR18, UR13, 0x6, URZ ;  /* 0x000000060d127899 */ /* 0x000fe400080006ff */
[----:B------:R-:W-:Y:S02]  /*1f40*/  USEL UR8, URZ, 0x1, UP0 ;  /* 0x00000001ff087887 */ /* 0x000fe40008000000 */
[----:B------:R-:W-:-:S02]  /*1f50*/  USEL UR5, UR5, URZ, UP0 ;  /* 0x000000ff05057287 */ /* 0x000fc40008000000 */
[----:B------:R-:W-:Y:S02]  /*1f60*/  UIADD3 UR22, UP0, UPT, UR28, 0x180, URZ ;  /* 0x000001801c167890 */ /* 0x000fe4000ff1e0ff */
[----:B------:R-:W-:Y:S01]  /*1f70*/  LOP3.LUT R12, R12, UR8, RZ, 0x3c, !PT ;  /* 0x000000080c0c7c12 */ /* 0x000fe2000f8e3cff */
[----:B------:R-:W-:Y:S02]  /*1f80*/  USHF.L.U32 UR8, UR4, 0xd, URZ ;  /* 0x0000000d04087899 */ /* 0x000fe400080006ff */
[----:B------:R-:W-:Y:S01]  /*1f90*/  ULEA UR7, UR5, UR6, 0x3 ;  /* 0x0000000605077291 */ /* 0x000fe2000f8e18ff */
[----:B-1----:R-:W-:Y:S01]  /*1fa0*/  SHF.L.U32 R0, R12, 0x1f, RZ ;  /* 0x0000001f0c007819 */ /* 0x002fe200000006ff */
[----:B------:R-:W-:Y:S02]  /*1fb0*/  ULOP3.LUT UR16, UR8, UR21, URZ, 0xfc, !UPT ;  /* 0x0000001508107292 */ /* 0x000fe4000f8efcff */
[----:B------:R-:W-:Y:S02]  /*1fc0*/  UIADD3.X UR15, UPT, UPT, URZ, UR29, URZ, UP1, !UPT ;  /* 0x0000001dff0f7290 */ /* 0x000fe40008ffe4ff */
[----:B------:R-:W-:-:S02]  /*1fd0*/  UIADD3 UR16, UPT, UPT, UR6, 0x8400, UR16 ;  /* 0x0000840006107890 */ /* 0x000fc4000fffe010 */
[----:B------:R-:W-:Y:S01]  /*1fe0*/  UIADD3 UR8, UPT, UPT, UR6, 0x20400, UR8 ;  /* 0x0002040006087890 */ /* 0x000fe2000fffe008 */
[----:B------:R3:W4:Y:S01]  /*1ff0*/  SYNCS.PHASECHK.TRANS64.TRYWAIT P0, [UR7+0x60], R0 ;  /* 0x00006000ff0075a7 */ /* 0x0007220008001107 */
[----:B------:R-:W-:Y:S01]  /*2000*/  UIADD3.X UR23, UPT, UPT, URZ, UR29, URZ, UP0, !UPT ;  /* 0x0000001dff177290 */ /* 0x000fe200087fe4ff */
[----:B------:R-:W-:Y:S01]  /*2010*/  UMOV UR4, 0x30000 ;  /* 0x0003000000047882 */ /* 0x000fe20000000000 */
[----:B------:R-:W-:Y:S01]  /*2020*/  UMOV UR30, 0x0 ;  /* 0x00000000001e7882 */ /* 0x000fe20000000000 */
[----:B------:R-:W-:Y:S01]  /*2030*/  UMOV UR31, 0x10000000 ;  /* 0x10000000001f7882 */ /* 0x000fe20000000000 */
[----:B------:R-:W-:Y:S01]  /*2040*/  UMOV UR19, UR35 ;  /* 0x0000002300137c82 */ /* 0x000fe20008000000 */
[----:B------:R-:W-:Y:S01]  /*2050*/  UMOV UR20, UR36 ;  /* 0x0000002400147c82 */ /* 0x000fe20008000000 */
[----:B------:R-:W-:Y:S01]  /*2060*/  UMOV UR12, UR36 ;  /* 0x00000024000c7c82 */ /* 0x000fe20008000000 */
[----:B------:R-:W-:Y:S01]  /*2070*/  UMOV UR9, UR17 ;  /* 0x0000001100097c82 */ /* 0x000fe20008000000 */
[----:B------:R-:W-:Y:S01]  /*2080*/  UMOV UR10, UR18 ;  /* 0x00000012000a7c82 */ /* 0x000fe20008000000 */
[----:B------:R1:W-:Y:S01]  /*2090*/  UTMALDG.3D.MULTICAST [UR16], [UR14], UR4, desc[UR30] ;  /* 0x00001e100e0073b4 */ /* 0x0003e20008011804 */
[----:B------:R-:W-:-:S04]  /*20a0*/  UIADD3 UR13, UPT, UPT, UR13, 0x1, URZ ;  /* 0x000000010d0d7890 */ /* 0x000fc8000fffe0ff */
[----:B------:R-:W-:Y:S01]  /*20b0*/  UISETP.NE.AND UP0, UPT, UR13, UR26, UPT ;  /* 0x0000001a0d00728c */ /* 0x000fe2000bf05270 */
[----:B------:R3:W-:Y:S01]  /*20c0*/  UTMALDG.3D [UR8], [UR22], desc[UR30] ;  /* 0x00001e08160075b4 */ /* 0x0007e20008011000 */
[----:B-1----:R-:W-:-:S07]  /*20d0*/  UMOV UR4, UR5 ;  /* 0x0000000500047c82 */ /* 0x002fce0008000000 */
[----:B---3--:R-:W-:Y:S05]  /*20e0*/  BRA.U UP0, `(.L_x_39) ;  /* 0xfffffffd00487547 */ /* 0x008fea000b83ffff */
.L_x_33:
[C---:B------:R-:W-:Y:S01]  /*20f0*/  LEA R3, R11.reuse, UR6, 0x3 ;  /* 0x000000060b037c11 */ /* 0x040fe2000f8e18ff */
[----:B------:R-:W-:Y:S01]  /*2100*/  NOP ;  /* 0x0000000000007918 */ /* 0x000fe20000000000 */
[----:B-1----:R-:W-:Y:S02]  /*2110*/  SHF.L.U32 R0, R10, 0x1f, RZ ;  /* 0x0000001f0a007819 */ /* 0x002fe400000006ff */
[----:B------:R-:W-:Y:S02]  /*2120*/  LEA R5, R11, UR6, 0x4 ;  /* 0x000000060b057c11 */ /* 0x000fe4000f8e20ff */
[----:B--2-4-:R-:W1:Y:S02]  /*2130*/  SYNCS.PHASECHK.TRANS64.TRYWAIT P0, [R3+URZ+0xf0], R0 ;  /* 0x0000f000030075a7 */ /* 0x014e6400080011ff */
[----:B-1----:R-:W-:Y:S05]  /*2140*/  @!P0 BRA `(.L_x_40) ;  /* 0x0000006c00848947 */ /* 0x002fea0003800000 */
.L_x_124:
[----:B------:R-:W2:Y:S01]  /*2150*/  LDS.128 R4, [R5+0x180] ;  /* 0x0001800005047984 */ /* 0x000ea20000000c00 */
[----:B------:R-:W-:Y:S01]  /*2160*/  UISETP.GE.AND UP0, UPT, UR42, 0x1, UPT ;  /* 0x000000012a00788c */ /* 0x000fe2000bf06270 */
[----:B------:R-:W-:Y:S01]  /*2170*/  @!PT LDS RZ, [RZ] ;  /* 0x00000000fffff984 */ /* 0x000fe20000000800 */
[----:B------:R-:W-:Y:S01]  /*2180*/  @!PT LDS RZ, [RZ] ;  /* 0x00000000fffff984 */ /* 0x000fe20000000800 */
[----:B------:R-:W-:Y:S01]  /*2190*/  @!PT LDS RZ, [RZ] ;  /* 0x00000000fffff984 */ /* 0x000fe20000000800 */
[----:B------:R-:W-:Y:S01]  /*21a0*/  @!PT LDS RZ, [RZ] ;  /* 0x00000000fffff984 */ /* 0x000fe20000000800 */
[----:B------:R3:W-:Y:S06]  /*21b0*/  MEMBAR.ALL.CTA ;  /* 0x0000000000007992 */ /* 0x0007ec0000008000 */
[----:B---3--:R-:W3:Y:S01]  /*21c0*/  FENCE.VIEW.ASYNC.S ;  /* 0x00000000000073c6 */ /* 0x008ee20000000000 */
[----:B--2---:R-:W-:-:S13]  /*21d0*/  LOP3.LUT P0, RZ, R6, 0x1, RZ, 0xc0, !PT ;  /* 0x0000000106ff7812 */ /* 0x004fda000780c0ff */
[----:B---3--:R-:W-:Y:S01]  /*21e0*/  VOTEU.ANY UP1, P0 ;  /* 0x0000000000ff7886 */ /* 0x008fe20000020100 */
[----:B------:R-:W-:-:S13]  /*21f0*/  PLOP3.LUT P0, PT, PT, PT, UP1, 0x80, 0x8 ;  /* 0x000000000008781c */ /* 0x000fda0003f0f018 */
[----:B-1----:R-:W-:Y:S02]  /*2200*/  @P0 LOP3.LUT R0, R5, 0xffff, RZ, 0xc0, !PT ;  /* 0x0000ffff05000812 */ /* 0x002fe400078ec0ff */
[----:B------:R-:W-:Y:S02]  /*2210*/  @P0 MOV R2, R4 ;  /* 0x0000000400020202 */ /* 0x000fe40000000f00 */
[----:B------:R-:W-:Y:S01]  /*2220*/  @P0 R2UR UR7, R0 ;  /* 0x00000000000702ca */ /* 0x000fe200000e0000 */
[----:B------:R-:W-:Y:S01]  /*2230*/  VIADD R0, R3, 0x100 ;  /* 0x0000010003007836 */ /* 0x000fe20000000000 */
[----:B------:R-:W-:Y:S02]  /*2240*/  @P0 SHF.R.U32.HI R4, RZ, 0x10, R5 ;  /* 0x00000010ff040819 */ /* 0x000fe40000011605 */
[----:B------:R-:W-:Y:S02]  /*2250*/  @P0 R2UR UR8, R2 ;  /* 0x00000000020802ca */ /* 0x000fe400000e0000 */
[----:B------:R-:W-:-:S02]  /*2260*/  PRMT R0, RZ, 0x654, R0 ;  /* 0x00000654ff007816 */ /* 0x000fc40000000000 */
[----:B------:R-:W-:Y:S02]  /*2270*/  @P0 R2UR UR4, R4 ;  /* 0x00000000040402ca */ /* 0x000fe400000e0000 */
[----:B------:R1:W-:Y:S03]  /*2280*/  SYNCS.ARRIVE.TRANS64.RED.A1T0 RZ, [R0+URZ], RZ ;  /* 0x000000ff00ff79a7 */ /* 0x0003e600081004ff */
[----:B------:R-:W-:-:S04]  /*2290*/  @UP1 UMOV UR27, UR7 ;  /* 0x00000007001b1c82 */ /* 0x000fc80008000000 */
[----:B------:R-:W-:-:S04]  /*22a0*/  @UP1 UMOV UR37, UR8 ;  /* 0x0000000800251c82 */ /* 0x000fc80008000000 */
[----:B------:R-:W-:Y:S01]  /*22b0*/  @UP1 UMOV UR36, UR4 ;  /* 0x0000000400241c82 */ /* 0x000fe20008000000 */
[----:B------:R-:W-:Y:S05]  /*22c0*/  BRA.U !UP0, `(.L_x_41) ;  /* 0x0000000108d47547 */ /* 0x000fea000b800000 */
[----:B------:R-:W2:Y:S01]  /*22d0*/  LDCU.128 UR12, c[0x0][0xb10] ;  /* 0x00016200ff0c77ac */ /* 0x000ea20008000c00 */
[----:B------:R-:W3:Y:S01]  /*22e0*/  LDCU UR26, c[0x0][0xb20] ;  /* 0x00016400ff1a77ac */ /* 0x000ee20008000800 */
[----:B------:R-:W4:Y:S01]  /*22f0*/  LDCU UR20, c[0x0][0xb0c] ;  /* 0x00016180ff1477ac */ /* 0x000f220008000800 */
[----:B------:R-:W1:Y:S01]  /*2300*/  LDCU.64 UR10, c[0x0][0xb28] ;  /* 0x00016500ff0a77ac */ /* 0x000e620008000a00 */
[----:B------:R-:W-:Y:S02]  /*2310*/  UISETP.NE.AND UP3, UPT, UR42, 0x1, UPT ;  /* 0x000000012a00788c */ /* 0x000fe4000bf65270 */
[----:B--2---:R-:W-:Y:S02]  /*2320*/  UIMAD.WIDE.U32 UR16, UR38, UR15, URZ ;  /* 0x0000000f261072a5 */ /* 0x004fe4000f8e00ff */
[----:B------:R-:W-:Y:S02]  /*2330*/  UIMAD.WIDE.U32 UR8, UR39, UR12, URZ ;  /* 0x0000000c270872a5 */ /* 0x000fe4000f8e00ff */
[----:B------:R-:W-:-:S02]  /*2340*/  UISETP.NE.AND UP0, UPT, UR14, 0x1, UPT ;  /* 0x000000010e00788c */ /* 0x000fc4000bf05270 */
[----:B------:R-:W-:Y:S01]  /*2350*/  UIMAD.WIDE.U32 UR22, UR27, UR15, URZ ;  /* 0x0000000f1b1672a5 */ /* 0x000fe2000f8e00ff */
[----:B------:R-:W-:Y:S02]  /*2360*/  UMOV UR16, UR17 ;  /* 0x0000001100107c82 */ /* 0x000fe40008000000 */
[----:B------:R-:W-:Y:S01]  /*2370*/  UMOV UR8, UR9 ;  /* 0x0000000900087c82 */ /* 0x000fe20008000000 */
[----:B---3--:R-:W-:Y:S02]  /*2380*/  USHF.R.U32.HI UR16, URZ, UR26, UR16 ;  /* 0x0000001aff107299 */ /* 0x008fe40008011610 */
[----:B----4-:R-:W-:Y:S02]  /*2390*/  UISETP.NE.AND UP2, UPT, UR20, 0x1, UPT ;  /* 0x000000011400788c */ /* 0x010fe4000bf45270 */
[----:B------:R-:W-:Y:S02]  /*23a0*/  USHF.R.U32.HI UR8, URZ, UR13, UR8 ;  /* 0x0000000dff087299 */ /* 0x000fe40008011608 */
[----:B------:R-:W-:-:S02]  /*23b0*/  USEL UR7, UR38, UR16, !UP0 ;  /* 0x0000001026077287 */ /* 0x000fc4000c000000 */
[----:B------:R-:W-:Y:S02]  /*23c0*/  USEL UR8, UR39, UR8, !UP2 ;  /* 0x0000000827087287 */ /* 0x000fe4000d000000 */
[----:B-1----:R-:W-:Y:S01]  /*23d0*/  UIMAD.WIDE.U32 UR16, UR7, UR10, URZ ;  /* 0x0000000a071072a5 */ /* 0x002fe2000f8e00ff */
[----:B------:R-:W-:Y:S01]  /*23e0*/  UMOV UR4, UR23 ;  /* 0x0000001700047c82 */ /* 0x000fe20008000000 */
[----:B------:R-:W-:Y:S02]  /*23f0*/  UIMAD.WIDE.U32 UR18, UR37, UR12, URZ ;  /* 0x0000000c251272a5 */ /* 0x000fe4000f8e00ff */
[----:B------:R-:W-:-:S03]  /*2400*/  UIMAD.WIDE.U32 UR22, UR8, UR10, URZ ;  /* 0x0000000a081672a5 */ /* 0x000fc6000f8e00ff */
[----:B------:R-:W-:Y:S01]  /*2410*/  UMOV UR16, UR17 ;  /* 0x0000001100107c82 */ /* 0x000fe20008000000 */
[----:B------:R-:W-:Y:S02]  /*2420*/  USHF.R.U32.HI UR4, URZ, UR26, UR4 ;  /* 0x0000001aff047299 */ /* 0x000fe40008011604 */
[----:B------:R-:W-:Y:S01]  /*2430*/  @UP3 USHF.R.U32.HI UR7, URZ, UR11, UR16 ;  /* 0x0000000bff073299 */ /* 0x000fe20008011610 */
[----:B------:R-:W-:Y:S01]  /*2440*/  UMOV UR18, UR19 ;  /* 0x0000001300127c82 */ /* 0x000fe20008000000 */
[----:B------:R-:W-:Y:S01]  /*2450*/  UMOV UR22, UR23 ;  /* 0x0000001700167c82 */ /* 0x000fe20008000000 */
[----:B------:R-:W-:Y:S02]  /*2460*/  USHF.R.U32.HI UR13, URZ, UR13, UR18 ;  /* 0x0000000dff0d7299 */ /* 0x000fe40008011612 */
[----:B------:R-:W-:Y:S02]  /*2470*/  USEL UR4, UR27, UR4, !UP0 ;  /* 0x000000041b047287 */ /* 0x000fe4000c000000 */
[----:B------:R-:W-:-:S02]  /*2480*/  @UP3 USHF.R.U32.HI UR8, URZ, UR11, UR22 ;  /* 0x0000000bff083299 */ /* 0x000fc40008011616 */
[----:B------:R-:W-:Y:S02]  /*2490*/  UIMAD UR9, UR42, UR7, URZ ;  /* 0x000000072a0972a4 */ /* 0x000fe4000f8e02ff */
[----:B------:R-:W-:Y:S02]  /*24a0*/  USEL UR7, UR37, UR13, !UP2 ;  /* 0x0000000d25077287 */ /* 0x000fe4000d000000 */
[----:B------:R-:W-:Y:S02]  /*24b0*/  UIMAD UR12, UR42, UR8, URZ ;  /* 0x000000082a0c72a4 */ /* 0x000fe4000f8e02ff */
[----:B------:R-:W-:Y:S02]  /*24c0*/  UISETP.GE.AND UP0, UPT, UR4, UR9, UPT ;  /* 0x000000090400728c */ /* 0x000fe4000bf06270 */
[----:B------:R-:W-:Y:S02]  /*24d0*/  UIMAD.WIDE.U32 UR16, UR4, UR10, URZ ;  /* 0x0000000a041072a5 */ /* 0x000fe4000f8e00ff */
[----:B------:R-:W-:-:S02]  /*24e0*/  UISETP.GE.OR UP0, UPT, UR7, UR12, UP0 ;  /* 0x0000000c0700728c */ /* 0x000fc40008706670 */
        /* <DEDUP_REMOVED lines=19> */
.L_x_41:
[----:B------:R-:W2:Y:S02]  /*2620*/  LDCU UR4, c[0x0][0xb30] ;  /* 0x00016600ff0477ac */ /* 0x000ea40008000800 */
[----:B--2---:R-:W-:-:S09]  /*2630*/  UISETP.NE.AND UP0, UPT, UR4, 0x1, UPT ;  /* 0x000000010400788c */ /* 0x004fd2000bf05270 */
[----:B------:R-:W-:Y:S05]  /*2640*/  BRA.U UP0, `(.L_x_42) ;  /* 0x0000000100447547 */ /* 0x000fea000b800000 */
[----:B------:R-:W2:Y:S01]  /*2650*/  LDCU.128 UR12, c[0x0][0xb10] ;  /* 0x00016200ff0c77ac */ /* 0x000ea20008000c00 */
[----:B------:R-:W3:Y:S01]  /*2660*/  LDCU UR16, c[0x0][0xb0c] ;  /* 0x00016180ff1077ac */ /* 0x000ee20008000800 */
[----:B------:R-:W4:Y:S01]  /*2670*/  LDCU UR17, c[0x0][0xb20] ;  /* 0x00016400ff1177ac */ /* 0x000f220008000800 */
[----:B--2---:R-:W-:Y:S02]  /*2680*/  UIMAD.WIDE.U32 UR10, UR37, UR12, URZ ;  /* 0x0000000c250a72a5 */ /* 0x004fe4000f8e00ff */
[----:B------:R-:W-:Y:S02]  /*2690*/  UIMAD.WIDE.U32 UR8, UR27, UR15, URZ ;  /* 0x0000000f1b0872a5 */ /* 0x000fe4000f8e00ff */
[----:B---3--:R-:W-:Y:S02]  /*26a0*/  UISETP.NE.AND UP2, UPT, UR16, 0x1, UPT ;  /* 0x000000011000788c */ /* 0x008fe4000bf45270 */
[----:B------:R-:W-:Y:S01]  /*26b0*/  UISETP.NE.AND UP0, UPT, UR14, 0x1, UPT ;  /* 0x000000010e00788c */ /* 0x000fe2000bf05270 */
[----:B------:R-:W-:-:S02]  /*26c0*/  UMOV UR7, UR11 ;  /* 0x0000000b00077c82 */ /* 0x000fc40008000000 */
[----:B------:R-:W-:Y:S01]  /*26d0*/  UMOV UR4, UR9 ;  /* 0x0000000900047c82 */ /* 0x000fe20008000000 */
[----:B------:R-:W-:Y:S02]  /*26e0*/  USHF.R.U32.HI UR7, URZ, UR13, UR7 ;  /* 0x0000000dff077299 */ /* 0x000fe40008011607 */
[----:B----4-:R-:W-:Y:S02]  /*26f0*/  USHF.R.U32.HI UR4, URZ, UR17, UR4 ;  /* 0x00000011ff047299 */ /* 0x010fe40008011604 */
[----:B------:R-:W-:Y:S02]  /*2700*/  USEL UR7, UR37, UR7, !UP2 ;  /* 0x0000000725077287 */ /* 0x000fe4000d000000 */
[----:B------:R-:W-:-:S04]  /*2710*/  USEL UR4, UR27, UR4, !UP0 ;  /* 0x000000041b047287 */ /* 0x000fc8000c000000 */
[----:B------:R-:W-:Y:S02]  /*2720*/  UIADD3 UR8, UPT, UPT, UR7, -UR4, URZ ;  /* 0x8000000407087290 */ /* 0x000fe4000fffe0ff */
[----:B------:R-:W-:Y:S02]  /*2730*/  UIADD3 UR4, UPT, UPT, -UR7, UR4, URZ ;  /* 0x0000000407047290 */ /* 0x000fe4000fffe1ff */
[----:B------:R-:W-:Y:S02]  /*2740*/  UIMAD UR27, UR8, UR14, UR27 ;  /* 0x0000000e081b72a4 */ /* 0x000fe4000f8e021b */
[----:B------:R-:W-:-:S12]  /*2750*/  UIMAD UR37, UR4, UR16, UR37 ;  /* 0x00000010042572a4 */ /* 0x000fd8000f8e0225 */
.L_x_42:
[----:B------:R-:W-:Y:S01]  /*2760*/  VIADD R11, R11, 0x1 ;  /* 0x000000010b0b7836 */ /* 0x000fe20000000000 */
[----:B------:R-:W-:Y:S01]  /*2770*/  R2UR UR4, R147 ;  /* 0x00000000930472ca */ /* 0x000fe200000e0000 */
[----:B------:R-:W-:Y:S01]  /*2780*/  UIADD3 UR20, UPT, UPT, UR27, UR63, URZ ;  /* 0x0000003f1b147290 */ /* 0x000fe2000fffe0ff */
[----:B------:R-:W-:Y:S02]  /*2790*/  PLOP3.LUT P1, PT, PT, PT, PT, 0x80, 0x8 ;  /* 0x000000000008781c */ /* 0x000fe40003f2f070 */
[----:B------:R-:W-:-:S04]  /*27a0*/  ISETP.NE.AND P0, PT, R11, 0x2, PT ;  /* 0x000000020b00780c */ /* 0x000fc80003f05270 */
[----:B------:R-:W-:Y:S02]  /*27b0*/  SEL R3, RZ, 0x1, P0 ;  /* 0x00000001ff037807 */ /* 0x000fe40000000000 */
[----:B------:R-:W-:Y:S02]  /*27c0*/  SEL R11, R11, RZ, P0 ;  /* 0x000000ff0b0b7207 */ /* 0x000fe40000000000 */
[----:B------:R-:W-:Y:S01]  /*27d0*/  LOP3.LUT R10, R10, R3, RZ, 0x3c, !PT ;  /* 0x000000030a0a7212 */ /* 0x000fe200078e3cff */
[----:B------:R-:W-:Y:S01]  /*27e0*/  UIADD3 UR16, UPT, UPT, UR37, UR4, URZ ;  /* 0x0000000425107290 */ /* 0x000fe2000fffe0ff */
[----:B------:R-:W-:Y:S11]  /*27f0*/  BRA.U UP1, `(.L_x_43) ;  /* 0xfffffff101407547 */ /* 0x000ff6000b83ffff */
[----:B------:R-:W-:Y:S01]  /*2800*/  UIADD3 UR7, UPT, UPT, UR6, 0x60, URZ ;  /* 0x0000006006077890 */ /* 0x000fe2000fffe0ff */
[----:B------:R-:W-:-:S03]  /*2810*/  SHF.L.U32 R3, R12, 0x1f, RZ ;  /* 0x0000001f0c037819 */ /* 0x000fc600000006ff */
[----:B------:R-:W-:-:S09]  /*2820*/  ULEA UR4, UR5, UR7, 0x3 ;  /* 0x0000000705047291 */ /* 0x000fd2000f8e18ff */
[----:B------:R-:W2:Y:S02]  /*2830*/  SYNCS.PHASECHK.TRANS64.TRYWAIT P0, [UR4], R3 ;  /* 0x00000003ff0075a7 */ /* 0x000ea40008001104 */
[----:B--2---:R-:W-:Y:S05]  /*2840*/  @!P0 BRA `(.L_x_44) ;  /* 0x0000006400d88947 */ /* 0x004fea0003800000 */
.L_x_126:
[----:B------:R-:W-:-:S04]  /*2850*/  UIADD3 UR4, UPT, UPT, UR5, 0x1, URZ ;  /* 0x0000000105047890 */ /* 0x000fc8000fffe0ff */
[----:B------:R-:W-:-:S04]  /*2860*/  UISETP.NE.AND UP0, UPT, UR4, 0xc, UPT ;  /* 0x0000000c0400788c */ /* 0x000fc8000bf05270 */
[----:B------:R-:W-:Y:S02]  /*2870*/  USEL UR6, URZ, 0x1, UP0 ;  /* 0x00000001ff067887 */ /* 0x000fe40008000000 */
[----:B------:R-:W-:-:S04]  /*2880*/  USEL UR4, UR4, URZ, UP0 ;  /* 0x000000ff04047287 */ /* 0x000fc80008000000 */
[----:B------:R-:W-:Y:S01]  /*2890*/  ULEA UR5, UR4, UR7, 0x3 ;  /* 0x0000000704057291 */ /* 0x000fe2000f8e18ff */
[----:B------:R-:W-:-:S04]  /*28a0*/  LOP3.LUT R2, R12, UR6, RZ, 0x3c, !PT ;  /* 0x000000060c027c12 */ /* 0x000fc8000f8e3cff */
[----:B-1----:R-:W-:-:S04]  /*28b0*/  SHF.L.U32 R3, R2, 0x1f, RZ ;  /* 0x0000001f02037819 */ /* 0x002fc800000006ff */
[----:B------:R-:W1:Y:S02]  /*28c0*/  SYNCS.PHASECHK.TRANS64.TRYWAIT P0, [UR5], R3 ;  /* 0x00000003ff0075a7 */ /* 0x000e640008001105 */
[----:B-1----:R-:W-:Y:S05]  /*28d0*/  @!P0 BRA `(.L_x_45) ;  /* 0x0000006400cc8947 */ /* 0x002fea0003800000 */
.L_x_128:
        /* <DEDUP_REMOVED lines=9> */
.L_x_130:
        /* <DEDUP_REMOVED lines=9> */
.L_x_132:
        /* <DEDUP_REMOVED lines=9> */
.L_x_134:
        /* <DEDUP_REMOVED lines=9> */
.L_x_136:
        /* <DEDUP_REMOVED lines=9> */
.L_x_138:
        /* <DEDUP_REMOVED lines=9> */
.L_x_140:
        /* <DEDUP_REMOVED lines=9> */
.L_x_142:
        /* <DEDUP_REMOVED lines=9> */
.L_x_144:
        /* <DEDUP_REMOVED lines=9> */
.L_x_146:
[----:B------:R-:W-:-:S04]  /*2df0*/  UIADD3 UR4, UPT, UPT, UR4, 0x1, URZ ;  /* 0x0000000104047890 */ /* 0x000fc8000fffe0ff */
[----:B------:R-:W-:-:S04]  /*2e00*/  UISETP.NE.AND UP0, UPT, UR4, 0xc, UPT ;  /* 0x0000000c0400788c */ /* 0x000fc8000bf05270 */
[----:B------:R-:W-:Y:S02]  /*2e10*/  USEL UR5, URZ, 0x1, UP0 ;  /* 0x00000001ff057887 */ /* 0x000fe40008000000 */
[----:B------:R-:W-:-:S04]  /*2e20*/  USEL UR4, UR4, URZ, UP0 ;  /* 0x000000ff04047287 */ /* 0x000fc80008000000 */
[----:B------:R-:W-:Y:S01]  /*2e30*/  ULEA UR4, UR4, UR7, 0x3 ;  /* 0x0000000704047291 */ /* 0x000fe2000f8e18ff */
[----:B-1----:R-:W-:-:S04]  /*2e40*/  LOP3.LUT R3, R2, UR5, RZ, 0x3c, !PT ;  /* 0x0000000502037c12 */ /* 0x002fc8000f8e3cff */
[----:B------:R-:W-:Y:S01]  /*2e50*/  SHF.L.U32 R3, R3, 0x1f, RZ ;  /* 0x0000001f03037819 */ /* 0x000fe200000006ff */
[----:B------:R-:W-:-:S07]  /*2e60*/  IMAD.U32 R0, RZ, RZ, UR4 ;  /* 0x00000004ff007e24 */ /* 0x000fce000f8e00ff */
.L_x_55:
[----:B-1----:R1:W2:Y:S02]  /*2e70*/  SYNCS.PHASECHK.TRANS64.TRYWAIT P0, [R0+URZ], R3 ;  /* 0x00000003000075a7 */ /* 0x0022a400080011ff */
[----:B--2---:R-:W-:Y:S05]  /*2e80*/  @!P0 NANOSLEEP.SYNCS 0x989680 ;  /* 0x009896800000895d */ /* 0x004fea0003900000 */
[----:B------:R-:W2:Y:S02]  /*2e90*/  @!P0 SYNCS.PHASECHK.TRANS64 P0, [R0+URZ], R3 ;  /* 0x00000003000085a7 */ /* 0x000ea400080010ff */
[----:B--2---:R-:W-:Y:S05]  /*2ea0*/  @P0 EXIT ;  /* 0x000000000000094d */ /* 0x004fea0003800000 */
[----:B------:R-:W-:Y:S05]  /*2eb0*/  BRA `(.L_x_55) ;  /* 0xfffffffc00ec7947 */ /* 0x000fea000383ffff */
.L_x_23:
[----:B------:R-:W-:-:S04]  /*2ec0*/  UISETP.NE.AND UP0, UPT, UR45, URZ, UPT ;  /* 0x000000ff2d00728c */ /* 0x000fc8000bf05270 */
[----:B------:R-:W-:-:S09]  /*2ed0*/  UISETP.NE.OR UP0, UPT, UR17, 0x1, UP0 ;  /* 0x000000011100788c */ /* 0x000fd20008705670 */
[----:B------:R-:W-:Y:S05]  /*2ee0*/  BRA.U UP0, `(.L_x_56) ;  /* 0x0000000500487547 */ /* 0x000fea000b800000 */
[----:B------:R-:W-:Y:S01]  /*2ef0*/  ISETP.GE.U32.AND P2, PT, R0, 0x2, PT ;  /* 0x000000020000780c */ /* 0x000fe20003f46070 */
[----:B------:R-:W-:Y:S01]  /*2f00*/  IMAD.MOV.U32 R12, RZ, RZ, 0x1 ;  /* 0x00000001ff0c7424 */ /* 0x000fe200078e00ff */
[----:B------:R-:W-:Y:S02]  /*2f10*/  CS2R R10, SRZ ;  /* 0x00000000000a7805 */ /* 0x000fe4000001ff00 */
[----:B------:R-:W-:Y:S01]  /*2f20*/  CS2R R8, SRZ ;  /* 0x0000000000087805 */ /* 0x000fe2000001ff00 */
[----:B------:R-:W-:Y:S01]  /*2f30*/  UMOV UR6, 0x400 ;  /* 0x0000040000067882 */ /* 0x000fe20000000000 */
[----:B------:R-:W-:Y:S01]  /*2f40*/  UMOV UR5, URZ ;  /* 0x000000ff00057c82 */ /* 0x000fe20008000000 */
[----:B------:R-:W-:-:S12]  /*2f50*/  ULEA UR6, UR45, UR6, 0x18 ;  /* 0x000000062d067291 */ /* 0x000fd8000f8ec0ff */
.L_x_60:
[----:B------:R-:W-:Y:S02]  /*2f60*/  LEA R2, R8, UR6, 0x3 ;  /* 0x0000000608027c11 */ /* 0x000fe4000f8e18ff */
[----:B------:R-:W-:-:S03]  /*2f70*/  SHF.L.U32 R5, R9, 0x1f, RZ ;  /* 0x0000001f09057819 */ /* 0x000fc600000006ff */
[----:B------:R-:W-:Y:S01]  /*2f80*/  VIADD R4, R2, 0x160 ;  /* 0x0000016002047836 */ /* 0x000fe20000000000 */
[----:B------:R-:W1:Y:S02]  /*2f90*/  SYNCS.PHASECHK.TRANS64.TRYWAIT P0, [R2+URZ+0x150], R5 ;  /* 0x00015005020075a7 */ /* 0x000e6400080011ff */
[----:B-1----:R-:W-:Y:S05]  /*2fa0*/  @!P0 BRA `(.L_x_57) ;  /* 0x0000006400088947 */ /* 0x002fea0003800000 */
.L_x_147:
[----:B------:R-:W-:Y:S01]  /*2fb0*/  ULEA UR4, UR5, UR6, 0x3 ;  /* 0x0000000605047291 */ /* 0x000fe2000f8e18ff */
[----:B------:R-:W-:Y:S02]  /*2fc0*/  PRMT R4, RZ, 0x654, R4 ;  /* 0x00000654ff047816 */ /* 0x000fe40000000004 */
[----:B-1----:R-:W-:Y:S01]  /*2fd0*/  SHF.L.U32 R5, R12, 0x1f, RZ ;  /* 0x0000001f0c057819 */ /* 0x002fe200000006ff */
[----:B------:R-:W-:Y:S01]  /*2fe0*/  UIADD3 UR7, UPT, UPT, UR4, 0xf0, URZ ;  /* 0x000000f004077890 */ /* 0x000fe2000fffe0ff */
[----:B------:R1:W-:Y:S05]  /*2ff0*/  SYNCS.ARRIVE.TRANS64.RED.A1T0 RZ, [R4+URZ], RZ ;  /* 0x000000ff04ff79a7 */ /* 0x0003ea00081004ff */
[----:B------:R-:W-:Y:S01]  /*3000*/  IMAD.U32 R7, RZ, RZ, UR7 ;  /* 0x00000007ff077e24 */ /* 0x000fe2000f8e00ff */
[----:B------:R-:W2:Y:S04]  /*3010*/  SYNCS.PHASECHK.TRANS64.TRYWAIT P0, [UR4+0x100], R5 ;  /* 0x00010005ff0075a7 */ /* 0x000ea80008001104 */
[----:B------:R-:W-:Y:S01]  /*3020*/  PRMT R6, R0, 0x654, R7 ;  /* 0x0000065400067816 */ /* 0x000fe20000000007 */
[----:B-1----:R-:W-:Y:S01]  /*3030*/  @!P2 IMAD.MOV.U32 R4, RZ, RZ, 0x10 ;  /* 0x00000010ff04a424 */ /* 0x002fe200078e00ff */
[----:B--2---:R-:W-:Y:S06]  /*3040*/  @!P0 BRA `(.L_x_58) ;  /* 0x0000006000f48947 */ /* 0x004fec0003800000 */
.L_x_149:
[----:B------:R-:W-:Y:S01]  /*3050*/  ULEA UR8, UR5, UR6, 0x4 ;  /* 0x0000000605087291 */ /* 0x000fe2000f8e20ff */
[----:B------:R-:W-:Y:S01]  /*3060*/  SEL R3, R6, R3, !P2 ;  /* 0x0000000306037207 */ /* 0x000fe20005000000 */
[----:B------:R-:W-:Y:S01]  /*3070*/  UIADD3 UR9, UPT, UPT, UR4, 0xf0, URZ ;  /* 0x000000f004097890 */ /* 0x000fe2000fffe0ff */
[----:B-1----:R-:W-:Y:S01]  /*3080*/  LEA R2, R11, UR6, 0x3 ;  /* 0x000000060b027c11 */ /* 0x002fe2000f8e18ff */
[----:B------:R-:W-:Y:S01]  /*3090*/  UIADD3 UR8, UPT, UPT, UR8, 0x180, URZ ;  /* 0x0000018008087890 */ /* 0x000fe2000fffe0ff */
[----:B------:R-:W-:Y:S01]  /*30a0*/  SHF.L.U32 R5, R10, 0x1f, RZ ;  /* 0x0000001f0a057819 */ /* 0x000fe200000006ff */
[----:B------:R1:W-:Y:S01]  /*30b0*/  @!P2 SYNCS.ARRIVE.TRANS64.RED RZ, [R3+URZ], R4 ;  /* 0x0000000403ffa9a7 */ /* 0x0003e200080004ff */
[----:B------:R-:W-:Y:S01]  /*30c0*/  UIADD3 UR4, UPT, UPT, UR5, 0x1, URZ ;  /* 0x0000000105047890 */ /* 0x000fe2000fffe0ff */
[----:B------:R-:W-:-:S03]  /*30d0*/  VIADD R8, R8, 0x1 ;  /* 0x0000000108087836 */ /* 0x000fc60000000000 */
[----:B------:R-:W-:Y:S02]  /*30e0*/  UISETP.NE.AND UP0, UPT, UR4, 0x2, UPT ;  /* 0x000000020400788c */ /* 0x000fe4000bf05270 */
[----:B------:R-:W-:Y:S06]  /*30f0*/  UGETNEXTWORKID.BROADCAST [UR8], [UR9] ;  /* 0x00000000080073ca */ /* 0x000fec0008000100 */
[----:B------:R-:W-:Y:S01]  /*3100*/  USEL UR7, URZ, 0x1, UP0 ;  /* 0x00000001ff077887 */ /* 0x000fe20008000000 */
[----:B------:R-:W-:Y:S01]  /*3110*/  ISETP.NE.AND P0, PT, R8, 0x2, PT ;  /* 0x000000020800780c */ /* 0x000fe20003f05270 */
[----:B------:R-:W-:Y:S01]  /*3120*/  USEL UR5, UR4, URZ, UP0 ;  /* 0x000000ff04057287 */ /* 0x000fe20008000000 */
[----:B------:R-:W2:Y:S03]  /*3130*/  SYNCS.PHASECHK.TRANS64.TRYWAIT P1, [R2+URZ+0xf0], R5 ;  /* 0x0000f005020075a7 */ /* 0x000ea600080211ff */
[----:B------:R-:W-:Y:S01]  /*3140*/  LOP3.LUT R12, R12, UR7, RZ, 0x3c, !PT ;  /* 0x000000070c0c7c12 */ /* 0x000fe2000f8e3cff */
[----:B-12---:R-:W-:Y:S07]  /*3150*/  @!P1 BRA `(.L_x_59) ;  /* 0x0000006000c89947 */ /* 0x006fee0003800000 */
.L_x_150:
[C---:B------:R-:W-:Y:S01]  /*3160*/  LEA R4, R11.reuse, UR6, 0x4 ;  /* 0x000000060b047c11 */ /* 0x040fe2000f8e20ff */
[----:B-1----:R-:W-:Y:S01]  /*3170*/  VIADD R2, R2, 0x100 ;  /* 0x0000010002027836 */ /* 0x002fe20000000000 */
[----:B------:R-:W-:Y:S01]  /*3180*/  SEL R8, R8, RZ, P0 ;  /* 0x000000ff08087207 */ /* 0x000fe20000000000 */
[----:B------:R-:W-:-:S03]  /*3190*/  VIADD R11, R11, 0x1 ;  /* 0x000000010b0b7836 */ /* 0x000fc60000000000 */
[----:B------:R-:W1:Y:S01]  /*31a0*/  LDS.128 R4, [R4+0x180] ;  /* 0x0001800004047984 */ /* 0x000e620000000c00 */
[----:B------:R-:W-:Y:S02]  /*31b0*/  PRMT R2, RZ, 0x654, R2 ;  /* 0x00000654ff027816 */ /* 0x000fe40000000002 */
[C---:B------:R-:W-:Y:S01]  /*31c0*/  ISETP.NE.AND P1, PT, R11.reuse, 0x2, PT ;  /* 0x000000020b00780c */ /* 0x040fe20003f25270 */
[----:B------:R-:W-:Y:S01]  /*31d0*/  @!PT LDS RZ, [RZ] ;  /* 0x00000000fffff984 */ /* 0x000fe20000000800 */
[----:B------:R-:W-:Y:S01]  /*31e0*/  @!PT LDS RZ, [RZ] ;  /* 0x00000000fffff984 */ /* 0x000fe20000000800 */
[----:B------:R-:W-:Y:S01]  /*31f0*/  @!PT LDS RZ, [RZ] ;  /* 0x00000000fffff984 */ /* 0x000fe20000000800 */
[----:B------:R-:W-:Y:S01]  /*3200*/  @!PT LDS RZ, [RZ] ;  /* 0x00000000fffff984 */ /* 0x000fe20000000800 */
[----:B------:R2:W-:Y:S06]  /*3210*/  MEMBAR.ALL.CTA ;  /* 0x0000000000007992 */ /* 0x0005ec0000008000 */
[----:B--2---:R-:W2:Y:S01]  /*3220*/  FENCE.VIEW.ASYNC.S ;  /* 0x00000000000073c6 */ /* 0x004ea20000000000 */
[----:B------:R-:W-:Y:S01]  /*3230*/  SEL R11, R11, RZ, P1 ;  /* 0x000000ff0b0b7207 */ /* 0x000fe20000800000 */
[----:B--2---:R2:W-:Y:S01]  /*3240*/  SYNCS.ARRIVE.TRANS64.RED.A1T0 RZ, [R2+URZ], RZ ;  /* 0x000000ff02ff79a7 */ /* 0x0045e200081004ff */
[----:B-1----:R-:W-:-:S02]  /*3250*/  LOP3.LUT P3, RZ, R6, 0x1, RZ, 0xc0, !PT ;  /* 0x0000000106ff7812 */ /* 0x002fc4000786c0ff */
[----:B------:R-:W-:-:S04]  /*3260*/  SEL R5, RZ, 0x1, P1 ;  /* 0x00000001ff057807 */ /* 0x000fc80000800000 */
[----:B------:R-:W-:Y:S02]  /*3270*/  LOP3.LUT R10, R10, R5, RZ, 0x3c, !PT ;  /* 0x000000050a0a7212 */ /* 0x000fe400078e3cff */
[----:B--2---:R-:W-:-:S04]  /*3280*/  SEL R2, RZ, 0x1, P0 ;  /* 0x00000001ff027807 */ /* 0x004fc80000000000 */
[----:B------:R-:W-:Y:S01]  /*3290*/  LOP3.LUT R9, R9, R2, RZ, 0x3c, !PT ;  /* 0x0000000209097212 */ /* 0x000fe200078e3cff */
[----:B------:R-:W-:Y:S06]  /*32a0*/  @P3 BRA `(.L_x_60) ;  /* 0xfffffffc002c3947 */ /* 0x000fec000383ffff */
[----:B------:R-:W-:Y:S01]  /*32b0*/  ULEA UR4, UR5, UR6, 0x3 ;  /* 0x0000000605047291 */ /* 0x000fe2000f8e18ff */
[----:B------:R-:W-:-:S08]  /*32c0*/  SHF.L.U32 R3, R12, 0x1f, RZ ;  /* 0x0000001f0c037819 */ /* 0x000fd000000006ff */
[----:B------:R-:W1:Y:S02]  /*32d0*/  SYNCS.PHASECHK.TRANS64 P0, [UR4+0x100], R3 ;  /* 0x00010003ff0075a7 */ /* 0x000e640008001004 */
[----:B-1----:R-:W-:Y:S05]  /*32e0*/  @P0 BRA `(.L_x_61) ;  /* 0x0000000000080947 */ /* 0x002fea0003800000 */
[----:B------:R-:W1:Y:S02]  /*32f0*/  SYNCS.PHASECHK.TRANS64.TRYWAIT P0, [UR4+0x100], R3 ;  /* 0x00010003ff0075a7 */ /* 0x000e640008001104 */
[----:B-1----:R-:W-:Y:S05]  /*3300*/  @!P0 BRA `(.L_x_62) ;  /* 0x0000006000708947 */ /* 0x002fea0003800000 */
.L_x_61:
[----:B------:R-:W-:-:S04]  /*3310*/  UIADD3 UR7, UPT, UPT, UR5, 0x1, URZ ;  /* 0x0000000105077890 */ /* 0x000fc8000fffe0ff */
[----:B------:R-:W-:-:S04]  /*3320*/  UISETP.NE.AND UP0, UPT, UR7, 0x2, UPT ;  /* 0x000000020700788c */ /* 0x000fc8000bf05270 */
[----:B------:R-:W-:Y:S02]  /*3330*/  USEL UR8, URZ, 0x1, UP0 ;  /* 0x00000001ff087887 */ /* 0x000fe40008000000 */
[----:B------:R-:W-:-:S04]  /*3340*/  USEL UR7, UR7, URZ, UP0 ;  /* 0x000000ff07077287 */ /* 0x000fc80008000000 */
[----:B------:R-:W-:Y:S01]  /*3350*/  ULEA UR7, UR7, UR6, 0x3 ;  /* 0x0000000607077291 */ /* 0x000fe2000f8e18ff */
[----:B-1----:R-:W-:-:S04]  /*3360*/  LOP3.LUT R3, R12, UR8, RZ, 0x3c, !PT ;  /* 0x000000080c037c12 */ /* 0x002fc8000f8e3cff */
[----:B------:R-:W-:-:S04]  /*3370*/  SHF.L.U32 R0, R3, 0x1f, RZ ;  /* 0x0000001f03007819 */ /* 0x000fc800000006ff */
[----:B------:R-:W1:Y:S02]  /*3380*/  SYNCS.PHASECHK.TRANS64 P0, [UR7+0x100], R0 ;  /* 0x00010000ff0075a7 */ /* 0x000e640008001007 */
[----:B-1----:R-:W-:Y:S05]  /*3390*/  @P0 EXIT ;  /* 0x000000000000094d */ /* 0x002fea0003800000 */
[----:B------:R-:W-:Y:S02]  /*33a0*/  SHF.L.U32 R3, R3, 0x1f, RZ ;  /* 0x0000001f03037819 */ /* 0x000fe400000006ff */
[----:B------:R-:W-:-:S07]  /*33b0*/  MOV R0, UR7 ;  /* 0x0000000700007c02 */ /* 0x000fce0008000f00 */
.L_x_63:
[----:B-1----:R1:W2:Y:S02]  /*33c0*/  SYNCS.PHASECHK.TRANS64.TRYWAIT P0, [R0+URZ+0x100], R3 ;  /* 0x00010003000075a7 */ /* 0x0022a400080011ff */
[----:B--2---:R-:W-:Y:S05]  /*33d0*/  @!P0 NANOSLEEP.SYNCS 0x989680 ;  /* 0x009896800000895d */ /* 0x004fea0003900000 */
[----:B------:R-:W2:Y:S02]  /*33e0*/  @!P0 SYNCS.PHASECHK.TRANS64 P0, [R0+URZ+0x100], R3 ;  /* 0x00010003000085a7 */ /* 0x000ea400080010ff */
[----:B--2---:R-:W-:Y:S05]  /*33f0*/  @P0 EXIT ;  /* 0x000000000000094d */ /* 0x004fea0003800000 */
[----:B------:R-:W-:Y:S05]  /*3400*/  BRA `(.L_x_63) ;  /* 0xfffffffc00ec7947 */ /* 0x000fea000383ffff */
.L_x_56:
[----:B------:R-:W-:Y:S05]  /*3410*/  BRA.U UP4, `(.L_x_64) ;  /* 0x0000000d04847547 */ /* 0x000fea000b800000 */
[----:B------:R-:W-:Y:S01]  /*3420*/  UMOV UR4, 0x40 ;  /* 0x0000004000047882 */ /* 0x000fe20000000000 */
[----:B------:R-:W-:Y:S01]  /*3430*/  NOP ;  /* 0x0000000000007918 */ /* 0x000fe20000000000 */
[----:B------:R-:W-:Y:S01]  /*3440*/  ULEA UR5, UR45, UR4, 0x18 ;  /* 0x000000042d057291 */ /* 0x000fe2000f8ec0ff */
[----:B------:R-:W-:Y:S02]  /*3450*/  UMOV UR6, 0x400 ;  /* 0x0000040000067882 */ /* 0x000fe40000000000 */
[----:B------:R-:W-:-:S06]  /*3460*/  ULEA UR6, UR45, UR6, 0x18 ;  /* 0x000000062d067291 */ /* 0x000fcc000f8ec0ff */
[----:B------:R-:W1:Y:S02]  /*3470*/  LDS.U8 R0, [UR5+0x1c] ;  /* 0x00001c05ff007984 */ /* 0x000e640008000000 */
[----:B-1----:R-:W-:-:S13]  /*3480*/  ISETP.NE.AND P0, PT, R0, RZ, PT ;  /* 0x000000ff0000720c */ /* 0x002fda0003f05270 */
[----:B------:R-:W-:Y:S05]  /*3490*/  @P0 BRA `(.L_x_65) ;  /* 0x0000000000580947 */ /* 0x000fea0003800000 */
[----:B------:R-:W-:-:S13]  /*34a0*/  ELECT P0, URZ, PT ;  /* 0x0000000000ff782f */ /* 0x000fda0003800000 */
[----:B------:R-:W-:Y:S05]  /*34b0*/  @!P0 BRA `(.L_x_66) ;  /* 0x0000000000608947 */ /* 0x000fea0003800000 */
[----:B------:R-:W-:Y:S01]  /*34c0*/  UMOV UR4, 0x10 ;  /* 0x0000001000047882 */ /* 0x000fe20000000000 */
[----:B------:R-:W-:Y:S01]  /*34d0*/  HFMA2 R0, -RZ, RZ, 0, 5.9604644775390625e-08 ;  /* 0x00000001ff007431 */ /* 0x000fe200000001ff */
[----:B------:R-:W-:-:S03]  /*34e0*/  MOV R3, 0xffff ;  /* 0x0000ffff00037802 */ /* 0x000fc60000000f00 */
[----:B------:R-:W-:Y:S04]  /*34f0*/  DEPBAR.LE SB1, 0x36 ;  /* 0x00009d800000791a */ /* 0x000fe80000000000 */
[----:B------:R-:W1:Y:S02]  /*3500*/  UTCATOMSWS.FIND_AND_SET.ALIGN UP0, UR4, UR4 ;  /* 0x00000004000475e3 */ /* 0x000e640008000800 */
[----:B-1----:R-:W-:Y:S01]  /*3510*/  MOV R4, UR4 ;  /* 0x0000000400047c02 */ /* 0x002fe20008000f00 */
[----:B------:R-:W-:Y:S06]  /*3520*/  BRA.U UP0, `(.L_x_67) ;  /* 0x0000000100187547 */ /* 0x000fec000b800000 */
.L_x_68:
[----:B------:R-:W-:Y:S05]  /*3530*/  NANOSLEEP 0x64 ;  /* 0x000000640000795d */ /* 0x000fea0003800000 */
[----:B------:R-:W-:-:S05]  /*3540*/  UMOV UR4, 0x10 ;  /* 0x0000001000047882 */ /* 0x000fca0000000000 */
[----:B------:R-:W-:Y:S04]  /*3550*/  DEPBAR.LE SB1, 0x36 ;  /* 0x00009d800000791a */ /* 0x000fe80000000000 */
[----:B------:R-:W1:Y:S02]  /*3560*/  UTCATOMSWS.FIND_AND_SET.ALIGN UP0, UR4, UR4 ;  /* 0x00000004000475e3 */ /* 0x000e640008000800 */
[----:B-1----:R-:W-:Y:S01]  /*3570*/  MOV R4, UR4 ;  /* 0x0000000400047c02 */ /* 0x002fe20008000f00 */
[----:B------:R-:W-:Y:S05]  /*3580*/  BRA.U !UP0, `(.L_x_68) ;  /* 0xfffffffd08e87547 */ /* 0x000fea000b83ffff */
.L_x_67:
[-C--:B------:R-:W-:Y:S02]  /*3590*/  SHF.L.U32 R3, R3, R4.reuse, RZ ;  /* 0x0000000403037219 */ /* 0x080fe400000006ff */
[----:B------:R-:W-:Y:S01]  /*35a0*/  SHF.L.U32 R0, R0, R4, RZ ;  /* 0x0000000400007219 */ /* 0x000fe200000006ff */
[----:B------:R-:W-:Y:S02]  /*35b0*/  IMAD.SHL.U32 R4, R4, 0x20, RZ ;  /* 0x0000002004047824 */ /* 0x000fe400078e00ff */
[----:B------:R1:W-:Y:S04]  /*35c0*/  ATOMS.OR RZ, [UR5+0x14], R3 ;  /* 0x00001403ffff798c */ /* 0x0003e8000b000005 */
[----:B------:R1:W-:Y:S04]  /*35d0*/  ATOMS.OR RZ, [UR5+0x18], R0 ;  /* 0x00001800ffff798c */ /* 0x0003e8000b000005 */
[----:B------:R1:W-:Y:S01]  /*35e0*/  STS [UR6+0x1a0], R4 ;  /* 0x0001a004ff007988 */ /* 0x0003e20008000806 */
[----:B------:R-:W-:Y:S05]  /*35f0*/  BRA `(.L_x_66) ;  /* 0x0000000000107947 */ /* 0x000fea0003800000 */
.L_x_65:
[----:B------:R-:W-:Y:S02]  /*3600*/  MOV R0, 0xffffffff ;  /* 0xffffffff00007802 */ /* 0x000fe40000000f00 */
[----:B------:R-:W-:-:S03]  /*3610*/  MOV R4, 0x3640 ;  /* 0x0000364000047802 */ /* 0x000fc60000000f00 */
[----:B------:R1:W-:Y:S04]  /*3620*/  STS [UR6+0x1a0], R0 ;  /* 0x0001a000ff007988 */ /* 0x0003e80008000806 */
[----:B-1---5:R-:W-:Y:S05]  /*3630*/  CALL.REL.NOINC `($__internal_1_$__cuda_sm10x_tcgen05_guardrail_trap_phase_invalid_during_alloc) ;  /* 0x0000006400307944 */ /* 0x022fea0003c00000 */
.L_x_66:
[----:B------:R-:W-:Y:S05]  /*3640*/  WARPSYNC.ALL ;  /* 0x0000000000007948 */ /* 0x000fea0003800000 */
[----:B------:R-:W2:Y:S01]  /*3650*/  S2UR UR4, SR_CgaCtaId ;  /* 0x00000000000479c3 */ /* 0x000ea20000008800 */
[----:B------:R-:W-:Y:S01]  /*3660*/  UMOV UR17, 0x400 ;  /* 0x0000040000117882 */ /* 0x000fe20000000000 */
[----:B------:R-:W-:-:S06]  /*3670*/  NOP ;  /* 0x0000000000007918 */ /* 0x000fcc0000000000 */
[----:B------:R-:W-:Y:S06]  /*3680*/  BAR.ARV 0x6, 0xa0 ;  /* 0x0182800000007b1d */ /* 0x000fec0000002000 */
[----:B------:R-:W3:Y:S01]  /*3690*/  LDCU UR5, c[0x0][0x38c] ;  /* 0x00007180ff0577ac */ /* 0x000ee20008000800 */
[----:B------:R-:W-:Y:S01]  /*36a0*/  LOP3.LUT R2, R2, 0xffff, RZ, 0xc0, !PT ;  /* 0x0000ffff02027812 */ /* 0x000fe200078ec0ff */
[----:B------:R-:W-:Y:S01]  /*36b0*/  IMAD.MOV.U32 R11, RZ, RZ, 0x1 ;  /* 0x00000001ff0b7424 */ /* 0x000fe200078e00ff */
[----:B------:R-:W-:Y:S01]  /*36c0*/  CS2R R8, SRZ ;  /* 0x0000000000087805 */ /* 0x000fe2000001ff00 */
[----:B------:R-:W4:Y:S01]  /*36d0*/  LDCU UR8, c[0x0][0x38c] ;  /* 0x00007180ff0877ac */ /* 0x000f220008000800 */
[----:B------:R-:W-:Y:S01]  /*36e0*/  R2UR UR19, R2 ;  /* 0x00000000021372ca */ /* 0x000fe200000e0000 */
[----:B------:R-:W-:Y:S01]  /*36f0*/  IMAD.MOV.U32 R10, RZ, RZ, RZ ;  /* 0x000000ffff0a7224 */ /* 0x000fe200078e00ff */
[----:B------:R-:W-:Y:S01]  /*3700*/  UMOV UR23, URZ ;  /* 0x000000ff00177c82 */ /* 0x000fe20008000000 */
[----:B------:R-:W-:Y:S01]  /*3710*/  UMOV UR14, URZ ;  /* 0x000000ff000e7c82 */ /* 0x000fe20008000000 */
[----:B--2---:R-:W-:Y:S01]  /*3720*/  ULEA UR17, UR4, UR17, 0x18 ;  /* 0x0000001104117291 */ /* 0x004fe2000f8ec0ff */
[----:B------:R-:W-:Y:S01]  /*3730*/  UMOV UR26, 0x0 ;  /* 0x00000000001a7882 */ /* 0x000fe20000000000 */
[----:B------:R-:W-:-:S02]  /*3740*/  UMOV UR27, 0x82004a0 ;  /* 0x082004a0001b7882 */ /* 0x000fc40000000000 */
[----:B------:R-:W-:Y:S02]  /*3750*/  UIADD3 UR6, UPT, UPT, UR17, 0x8400, URZ ;  /* 0x0000840011067890 */ /* 0x000fe4000fffe0ff */
[----:B------:R-:W-:Y:S02]  /*3760*/  UIADD3 UR7, UPT, UPT, UR17, 0x20400, URZ ;  /* 0x0002040011077890 */ /* 0x000fe4000fffe0ff */
[----:B---3--:R-:W-:Y:S01]  /*3770*/  UIADD3 UR5, UPT, UPT, UR5, 0x3f, URZ ;  /* 0x0000003f05057890 */ /* 0x008fe2000fffe0ff */
[----:B-1----:R-:W1:Y:S01]  /*3780*/  LDS R0, [UR17+0x1a0] ;  /* 0x0001a011ff007984 */ /* 0x002e620008000800 */
[----:B------:R-:W-:Y:S02]  /*3790*/  USHF.R.U32.HI UR6, URZ, 0x4, UR6 ;  /* 0x00000004ff067899 */ /* 0x000fe40008011606 */
[----:B------:R-:W-:Y:S02]  /*37a0*/  USHF.R.S32.HI UR4, URZ, 0x1f, UR5 ;  /* 0x0000001fff047899 */ /* 0x000fe40008011405 */
[----:B------:R-:W-:-:S02]  /*37b0*/  ULOP3.LUT UR6, UR6, 0x3fff, URZ, 0xc0, !UPT ;  /* 0x00003fff06067892 */ /* 0x000fc4000f8ec0ff */
[----:B------:R-:W-:Y:S02]  /*37c0*/  ULEA.HI UR4, UR4, UR5, URZ, 0x6 ;  /* 0x0000000504047291 */ /* 0x000fe4000f8f30ff */
[----:B------:R-:W-:Y:S02]  /*37d0*/  USHF.R.U32.HI UR5, URZ, 0x4, UR7 ;  /* 0x00000004ff057899 */ /* 0x000fe40008011607 */
[----:B------:R-:W-:Y:S02]  /*37e0*/  USHF.R.S32.HI UR28, URZ, 0x6, UR4 ;  /* 0x00000006ff1c7899 */ /* 0x000fe40008011404 */
[----:B------:R-:W-:Y:S02]  /*37f0*/  ULOP3.LUT UR5, UR5, 0x3fff, URZ, 0xc0, !UPT ;  /* 0x00003fff05057892 */ /* 0x000fe4000f8ec0ff */
[----:B------:R-:W-:Y:S02]  /*3800*/  UISETP.LT.AND UP0, UPT, UR28, 0x1, UPT ;  /* 0x000000011c00788c */ /* 0x000fe4000bf01270 */
[----:B------:R-:W-:-:S02]  /*3810*/  ULOP3.LUT UR20, UR6, 0x10000, URZ, 0xfc, !UPT ;  /* 0x0001000006147892 */ /* 0x000fc4000f8efcff */
[----:B------:R-:W-:Y:S02]  /*3820*/  USEL UR29, UR28, 0x1, !UP0 ;  /* 0x000000011c1d7887 */ /* 0x000fe4000c000000 */
[----:B------:R-:W-:Y:S02]  /*3830*/  ULOP3.LUT UR21, UR5, 0x10000, URZ, 0xfc, !UPT ;  /* 0x0001000005157892 */ /* 0x000fe4000f8efcff */
[----:B------:R-:W-:Y:S02]  /*3840*/  UIADD3 UR29, UPT, UPT, -UR29, URZ, URZ ;  /* 0x000000ff1d1d7290 */ /* 0x000fe4000fffe1ff */
[----:B----4-:R-:W-:Y:S01]  /*3850*/  UISETP.GE.AND UP4, UPT, UR8, 0x1, UPT ;  /* 0x000000010800788c */ /* 0x010fe2000bf86270 */
[----:B------:R-:W-:Y:S01]  /*3860*/  UMOV UR24, 0x0 ;  /* 0x0000000000187882 */ /* 0x000fe20000000000 */
[----:B------:R-:W-:Y:S01]  /*3870*/  UMOV UR25, 0x82004a0 ;  /* 0x082004a000197882 */ /* 0x000fe20000000000 */
[----:B-1----:R-:W-:-:S15]  /*3880*/  R2UR UR30, R0 ;  /* 0x00000000001e72ca */ /* 0x002fde00000e0000 */
.L_x_75:
[----:B------:R-:W-:Y:S02]  /*3890*/  LEA R0, R10, UR17, 0x3 ;  /* 0x000000110a007c11 */ /* 0x000fe4000f8e18ff */
[----:B------:R-:W-:Y:S02]  /*38a0*/  SHF.L.U32 R5, R9, 0x1f, RZ ;  /* 0x0000001f09057819 */ /* 0x000fe400000006ff */
[----:B------:R-:W-:Y:S01]  /*38b0*/  PLOP3.LUT P0, PT, PT, PT, UP4, 0x80, 0x8 ;  /* 0x000000000008781c */ /* 0x000fe20003f0f048 */
[----:B------:R-:W-:Y:S01]  /*38c0*/  VIADD R3, R0, 0x100 ;  /* 0x0000010000037836 */ /* 0x000fe20000000000 */
[----:B-1----:R-:W1:Y:S02]  /*38d0*/  SYNCS.PHASECHK.TRANS64.TRYWAIT P1, [R0+URZ+0xf0], R5 ;  /* 0x0000f005000075a7 */ /* 0x002e6400080211ff */
[----:B-1-3--:R-:W-:Y:S09]  /*38e0*/  @!P1 BRA `(.L_x_69) ;  /* 0x0000005c00109947 */ /* 0x00aff20003800000 */
.L_x_152:
[----:B------:R-:W-:Y:S01]  /*38f0*/  LEA R4, R10, UR17, 0x4 ;  /* 0x000000110a047c11 */ /* 0x000fe2000f8e20ff */
[----:B------:R-:W-:Y:S01]  /*3900*/  @UP4 ULEA UR4, UR14, UR17, 0x3 ;  /* 0x000000110e044291 */ /* 0x000fe2000f8e18ff */
[----:B------:R-:W-:Y:S01]  /*3910*/  PLOP3.LUT P2, PT, PT, PT, PT, 0x80, 0x8 ;  /* 0x000000000008781c */ /* 0x000fe20003f4f070 */
[----:B------:R-:W-:Y:S01]  /*3920*/  ULEA UR22, UR23, UR17, 0x3 ;  /* 0x0000001117167291 */ /* 0x000fe2000f8e18ff */
[----:B------:R-:W-:Y:S01]  /*3930*/  PRMT R3, RZ, 0x654, R3 ;  /* 0x00000654ff037816 */ /* 0x000fe20000000003 */
[----:B------:R-:W-:Y:S01]  /*3940*/  ULEA UR18, UR23, UR30, 0x7 ;  /* 0x0000001e17127291 */ /* 0x000fe2000f8e38ff */
[----:B-1----:R-:W1:Y:S01]  /*3950*/  LDS.128 R4, [R4+0x180] ;  /* 0x0001800004047984 */ /* 0x002e620000000c00 */
[----:B------:R-:W-:Y:S02]  /*3960*/  @P0 SHF.L.U32 R2, R8, 0x1f, RZ ;  /* 0x0000001f08020819 */ /* 0x000fe400000006ff */
[----:B------:R-:W-:Y:S01]  /*3970*/  SHF.L.U32 R0, R11, 0x1f, RZ ;  /* 0x0000001f0b007819 */ /* 0x000fe200000006ff */
[----:B------:R-:W-:Y:S01]  /*3980*/  @!PT LDS RZ, [RZ] ;  /* 0x00000000fffff984 */ /* 0x000fe20000000800 */
[----:B------:R-:W-:Y:S01]  /*3990*/  @!PT LDS RZ, [RZ] ;  /* 0x00000000fffff984 */ /* 0x000fe20000000800 */
[----:B------:R-:W-:Y:S01]  /*39a0*/  @!PT LDS RZ, [RZ] ;  /* 0x00000000fffff984 */ /* 0x000fe20000000800 */
[----:B------:R-:W-:Y:S01]  /*39b0*/  @!PT LDS RZ, [RZ] ;  /* 0x00000000fffff984 */ /* 0x000fe20000000800 */
[----:B------:R2:W-:Y:S06]  /*39c0*/  MEMBAR.ALL.CTA ;  /* 0x0000000000007992 */ /* 0x0005ec0000008000 */
[----:B--2---:R-:W2:Y:S02]  /*39d0*/  FENCE.VIEW.ASYNC.S ;  /* 0x00000000000073c6 */ /* 0x004ea40000000000 */
[----:B--2---:R2:W-:Y:S01]  /*39e0*/  SYNCS.ARRIVE.TRANS64.RED.A1T0 RZ, [R3+URZ], RZ ;  /* 0x000000ff03ff79a7 */ /* 0x0045e200081004ff */
[----:B------:R2:W3:Y:S01]  /*39f0*/  @P0 SYNCS.PHASECHK.TRANS64.TRYWAIT P2, [UR4], R2 ;  /* 0x00000002ff0005a7 */ /* 0x0004e20008041104 */
[----:B-1----:R-:W-:Y:S01]  /*3a00*/  LOP3.LUT P1, RZ, R6, 0x1, RZ, 0xc0, !PT ;  /* 0x0000000106ff7812 */ /* 0x002fe2000782c0ff */
[----:B------:R-:W1:Y:S02]  /*3a10*/  SYNCS.PHASECHK.TRANS64.TRYWAIT P0, [UR22+0x130], R0 ;  /* 0x00013000ff0075a7 */ /* 0x000e640008001116 */
[----:B-123--:R-:W-:Y:S10]  /*3a20*/  @!P0 BRA `(.L_x_70) ;  /* 0x0000005800d48947 */ /* 0x00eff40003800000 */
.L_x_154:
[----:B------:R-:W-:Y:S01]  /*3a30*/  IADD3 R10, PT, PT, R10, 0x1, RZ ;  /* 0x000000010a0a7810 */ /* 0x000fe20007ffe0ff */
[----:B------:R-:W-:Y:S06]  /*3a40*/  BRA.U !UP4, `(.L_x_71) ;  /* 0x000000010c987547 */ /* 0x000fec000b800000 */
[----:B------:R-:W-:Y:S01]  /*3a50*/  UPLOP3.LUT UP2, UPT, UPT, UPT, UPT, 0x40, 0x4 ;  /* 0x000000000004789c */ /* 0x000fe20003f4e870 */
[----:B------:R-:W-:Y:S01]  /*3a60*/  UMOV UR16, UR29 ;  /* 0x0000001d00107c82 */ /* 0x000fe20008000000 */
[----:B------:R-:W-:Y:S01]  /*3a70*/  UMOV UR15, UR28 ;  /* 0x0000001c000f7c82 */ /* 0x000fe20008000000 */
[----:B------:R-:W-:-:S08]  /*3a80*/  UMOV UR6, UR14 ;  /* 0x0000000e00067c82 */ /* 0x000fd00008000000 */
.L_x_74:
[----:B------:R-:W-:Y:S02]  /*3a90*/  UIADD3 UR16, UPT, UPT, UR16, 0x1, URZ ;  /* 0x0000000110107890 */ /* 0x000fe4000fffe0ff */
[----:B--2---:R-:W-:Y:S02]  /*3aa0*/  ULEA UR5, UR6, UR17, 0x3 ;  /* 0x0000001106057291 */ /* 0x004fe4000f8e18ff */
[----:B------:R-:W-:Y:S01]  /*3ab0*/  UISETP.NE.AND UP3, UPT, UR16, URZ, UPT ;  /* 0x000000ff1000728c */ /* 0x000fe2000bf65270 */
[----:B---3--:R-:W-:Y:S10]  /*3ac0*/  @P2 BRA `(.L_x_72) ;  /* 0x00000000000c2947 */ /* 0x008ff40003800000 */
[----:B-1----:R-:W-:Y:S04]  /*3ad0*/  SHF.L.U32 R3, R8, 0x1f, RZ ;  /* 0x0000001f08037819 */ /* 0x002fe800000006ff */
[----:B------:R-:W1:Y:S02]  /*3ae0*/  SYNCS.PHASECHK.TRANS64.TRYWAIT P0, [UR5], R3 ;  /* 0x00000003ff0075a7 */ /* 0x000e640008001105 */
[----:B-1----:R-:W-:Y:S05]  /*3af0*/  @!P0 BRA `(.L_x_73) ;  /* 0x0000005800b88947 */ /* 0x002fea0003800000 */
.L_x_72:
[----:B------:R-:W-:Y:S01]  /*3b00*/  UISETP.NE.AND UP0, UPT, UR15, 0x1, UPT ;  /* 0x000000010f00788c */ /* 0x000fe2000bf05270 */
[----:B------:R-:W-:Y:S01]  /*3b10*/  PLOP3.LUT P2, PT, PT, PT, PT, 0x80, 0x8 ;  /* 0x000000000008781c */ /* 0x000fe20003f4f070 */
[----:B------:R-:W-:Y:S02]  /*3b20*/  UIADD3 UR4, UPT, UPT, UR6, 0x1, URZ ;  /* 0x0000000106047890 */ /* 0x000fe4000fffe0ff */
[----:B------:R-:W-:Y:S02]  /*3b30*/  ULEA UR12, UR6, UR21, 0x9 ;  /* 0x00000015060c7291 */ /* 0x000fe4000f8e48ff */
[----:B------:R-:W-:Y:S01]  /*3b40*/  UISETP.NE.AND UP1, UPT, UR4, 0xc, UPT ;  /* 0x0000000c0400788c */ /* 0x000fe2000bf25270 */
[----:B------:R-:W-:Y:S01]  /*3b50*/  PLOP3.LUT P0, PT, PT, PT, UP0, 0x80, 0x8 ;  /* 0x000000000008781c */ /* 0x000fe20003f0f008 */
[----:B------:R-:W-:Y:S02]  /*3b60*/  UIADD3 UR10, UPT, UPT, UR12, 0x2, URZ ;  /* 0x000000020c0a7890 */ /* 0x000fe4000fffe0ff */
[----:B------:R-:W-:Y:S02]  /*3b70*/  USEL UR7, URZ, 0x1, UP1 ;  /* 0x00000001ff077887 */ /* 0x000fe40008800000 */
[----:B------:R-:W-:Y:S02]  /*3b80*/  USEL UR14, UR4, URZ, UP1 ;  /* 0x000000ff040e7287 */ /* 0x000fe40008800000 */
[----:B------:R-:W-:Y:S02]  /*3b90*/  UIADD3 UR15, UPT, UPT, UR15, -0x1, URZ ;  /* 0xffffffff0f0f7890 */ /* 0x000fe4000fffe0ff */
[----:B------:R-:W-:Y:S01]  /*3ba0*/  @UP0 ULEA UR4, UR14, UR17, 0x3 ;  /* 0x000000110e040291 */ /* 0x000fe2000f8e18ff */
[----:B------:R-:W-:Y:S01]  /*3bb0*/  LOP3.LUT R8, R8, UR7, RZ, 0x3c, !PT ;  /* 0x0000000708087c12 */ /* 0x000fe2000f8e3cff */
[----:B------:R-:W-:Y:S01]  /*3bc0*/  UIADD3 UR7, UPT, UPT, UR5, 0x60, URZ ;  /* 0x0000006005077890 */ /* 0x000fe2000fffe0ff */
[----:B------:R-:W-:Y:S02]  /*3bd0*/  UMOV UR13, 0x80004020 ;  /* 0x80004020000d7882 */ /* 0x000fe40000000000 */
[----:B-1----:R-:W-:Y:S01]  /*3be0*/  @P0 SHF.L.U32 R0, R8, 0x1f, RZ ;  /* 0x0000001f08000819 */ /* 0x002fe200000006ff */
[----:B------:R-:W-:Y:S01]  /*3bf0*/  UMOV UR5, 0x80004020 ;  /* 0x8000402000057882 */ /* 0x000fe20000000000 */
[----:B------:R-:W-:Y:S01]  /*3c00*/  UMOV UR11, 0x80004020 ;  /* 0x80004020000b7882 */ /* 0x000fe20000000000 */
[----:B------:R-:W-:Y:S01]  /*3c10*/  UMOV UR9, 0x80004020 ;  /* 0x8000402000097882 */ /* 0x000fe20000000000 */
[----:B------:R2:W3:Y:S01]  /*3c20*/  @P0 SYNCS.PHASECHK.TRANS64.TRYWAIT P2, [UR4], R0 ;  /* 0x00000000ff0005a7 */ /* 0x0004e20008041104 */
[----:B------:R-:W-:Y:S03]  /*3c30*/  ULEA UR4, UR6, UR20, 0x9 ;  /* 0x0000001406047291 */ /* 0x000fe6000f8e48ff */
[----:B------:R-:W-:Y:S01]  /*3c40*/  UMOV UR6, UR14 ;  /* 0x0000000e00067c82 */ /* 0x000fe20008000000 */
[----:B------:R-:W-:Y:S05]  /*3c50*/  UIADD3 UR8, UPT, UPT, UR4, 0x2, URZ ;  /* 0x0000000204087890 */ /* 0x000fea000fffe0ff */
[----:B------:R2:W-:Y:S01]  /*3c60*/  UTCIMMA gdesc[UR4], gdesc[UR12], tmem[UR18], tmem[UR26], idesc[UR27], UP2 ;  /* 0x00ff1a0c040075ea */ /* 0x0005e20009000112 */
[----:B------:R-:W-:Y:S03]  /*3c70*/  UPLOP3.LUT UP2, UPT, UPT, UPT, UPT, 0x80, 0x8 ;  /* 0x000000000008789c */ /* 0x000fe60003f4f070 */
[----:B------:R2:W-:Y:S01]  /*3c80*/  UTCIMMA gdesc[UR8], gdesc[UR10], tmem[UR18], tmem[UR24], idesc[UR25], UPT ;  /* 0x00ff180a080075ea */ /* 0x0005e2000b800112 */
[----:B------:R2:W-:Y:S01]  /*3c90*/  UTCBAR.MULTICAST [UR7], URZ, UR19 ;  /* 0x000000ff070073e9 */ /* 0x0005e20008000813 */
[----:B------:R-:W-:Y:S06]  /*3ca0*/  BRA.U UP3, `(.L_x_74) ;  /* 0xfffffffd03787547 */ /* 0x000fec000b83ffff */
.L_x_71:
[----:B--2---:R-:W-:Y:S01]  /*3cb0*/  UIADD3 UR4, UPT, UPT, UR23, 0x1, URZ ;  /* 0x0000000117047890 */ /* 0x004fe2000fffe0ff */
[C---:B------:R-:W-:Y:S01]  /*3cc0*/  ISETP.NE.AND P0, PT, R10.reuse, 0x2, PT ;  /* 0x000000020a00780c */ /* 0x040fe20003f05270 */
[----:B------:R-:W-:Y:S02]  /*3cd0*/  UIADD3 UR5, UPT, UPT, UR22, 0x110, URZ ;  /* 0x0000011016057890 */ /* 0x000fe4000fffe0ff */
[----:B------:R-:W-:Y:S01]  /*3ce0*/  UISETP.NE.AND UP0, UPT, UR4, 0x4, UPT ;  /* 0x000000040400788c */ /* 0x000fe2000bf05270 */
[----:B-1----:R-:W-:Y:S02]  /*3cf0*/  SEL R0, RZ, 0x1, P0 ;  /* 0x00000001ff007807 */ /* 0x002fe40000000000 */
[----:B------:R-:W-:Y:S01]  /*3d00*/  SEL R10, R10, RZ, P0 ;  /* 0x000000ff0a0a7207 */ /* 0x000fe20000000000 */
[----:B------:R-:W-:Y:S01]  /*3d10*/  USEL UR6, URZ, 0x1, UP0 ;  /* 0x00000001ff067887 */ /* 0x000fe20008000000 */
[----:B------:R-:W-:Y:S01]  /*3d20*/  LOP3.LUT R9, R9, R0, RZ, 0x3c, !PT ;  /* 0x0000000009097212 */ /* 0x000fe200078e3cff */
[----:B------:R-:W-:Y:S01]  /*3d30*/  USEL UR23, UR4, URZ, UP0 ;  /* 0x000000ff04177287 */ /* 0x000fe20008000000 */
[----:B------:R1:W-:Y:S03]  /*3d40*/  UTCBAR [UR5], URZ ;  /* 0x000000ff050073e9 */ /* 0x0003e600080000ff */
[----:B------:R-:W-:Y:S01]  /*3d50*/  LOP3.LUT R11, R11, UR6, RZ, 0x3c, !PT ;  /* 0x000000060b0b7c12 */ /* 0x000fe2000f8e3cff */
[----:B------:R-:W-:Y:S07]  /*3d60*/  @P1 BRA `(.L_x_75) ;  /* 0xfffffff800c81947 */ /* 0x000fee000383ffff */
[----:B------:R-:W2:Y:S01]  /*3d70*/  S2UR UR8, SR_CgaCtaId ;  /* 0x00000000000879c3 */ /* 0x000ea20000008800 */
[----:B------:R-:W-:Y:S01]  /*3d80*/  ELECT P0, URZ, PT ;  /* 0x0000000000ff782f */ /* 0x000fe20003800000 */
[----:B------:R-:W-:Y:S01]  /*3d90*/  IMAD.MOV.U32 R0, RZ, RZ, 0x1 ;  /* 0x00000001ff007424 */ /* 0x000fe200078e00ff */
[----:B------:R-:W-:Y:S01]  /*3da0*/  UIADD3 UR17, UPT, UPT, UR17, 0x130, URZ ;  /* 0x0000013011117890 */ /* 0x000fe2000fffe0ff */
[----:B------:R-:W-:Y:S01]  /*3db0*/  SHF.L.U32 R3, R11, 0x1f, RZ ;  /* 0x0000001f0b037819 */ /* 0x000fe200000006ff */
[----:B------:R-:W-:-:S03]  /*3dc0*/  UMOV UR4, 0x40 ;  /* 0x0000004000047882 */ /* 0x000fc60000000000 */
[----:B------:R-:W-:Y:S01]  /*3dd0*/  UVIRTCOUNT.DEALLOC.SMPOOL 0x80 ;  /* 0x000000800000784c */ /* 0x000fe20000000000 */
[----:B--2---:R-:W-:Y:S02]  /*3de0*/  ULEA UR8, UR8, UR4, 0x18 ;  /* 0x0000000408087291 */ /* 0x004fe4000f8ec0ff */
[----:B------:R-:W-:-:S07]  /*3df0*/  ULEA UR4, UR23, UR17, 0x3 ;  /* 0x0000001117047291 */ /* 0x000fce000f8e18ff */
[----:B------:R2:W-:Y:S02]  /*3e00*/  @P0 STS.U8 [UR8+0x1c], R0 ;  /* 0x00001c00ff000988 */ /* 0x0005e40008000008 */
[----:B------:R-:W4:Y:S02]  /*3e10*/  SYNCS.PHASECHK.TRANS64.TRYWAIT P0, [UR4], R3 ;  /* 0x00000003ff0075a7 */ /* 0x000f240008001104 */
[----:B--2-4-:R-:W-:Y:S05]  /*3e20*/  @!P0 BRA `(.L_x_76) ;  /* 0x0000005800048947 */ /* 0x014fea0003800000 */
.L_x_157:
[----:B------:R-:W-:-:S04]  /*3e30*/  UIADD3 UR4, UPT, UPT, UR23, 0x1, URZ ;  /* 0x0000000117047890 */ /* 0x000fc8000fffe0ff */
[----:B------:R-:W-:-:S04]  /*3e40*/  UISETP.NE.AND UP0, UPT, UR4, 0x4, UPT ;  /* 0x000000040400788c */ /* 0x000fc8000bf05270 */
[----:B------:R-:W-:Y:S02]  /*3e50*/  USEL UR6, URZ, 0x1, UP0 ;  /* 0x00000001ff067887 */ /* 0x000fe40008000000 */
[----:B------:R-:W-:-:S04]  /*3e60*/  USEL UR4, UR4, URZ, UP0 ;  /* 0x000000ff04047287 */ /* 0x000fc80008000000 */
[----:B-1----:R-:W-:Y:S01]  /*3e70*/  ULEA UR5, UR4, UR17, 0x3 ;  /* 0x0000001104057291 */ /* 0x002fe2000f8e18ff */
[----:B------:R-:W-:-:S04]  /*3e80*/  LOP3.LUT R2, R11, UR6, RZ, 0x3c, !PT ;  /* 0x000000060b027c12 */ /* 0x000fc8000f8e3cff */
[----:B--2---:R-:W-:-:S04]  /*3e90*/  SHF.L.U32 R3, R2, 0x1f, RZ ;  /* 0x0000001f02037819 */ /* 0x004fc800000006ff */
[----:B------:R-:W1:Y:S02]  /*3ea0*/  SYNCS.PHASECHK.TRANS64.TRYWAIT P0, [UR5], R3 ;  /* 0x00000003ff0075a7 */ /* 0x000e640008001105 */
[----:B-1----:R-:W-:Y:S05]  /*3eb0*/  @!P0 BRA `(.L_x_77) ;  /* 0x0000005400f88947 */ /* 0x002fea0003800000 */
.L_x_159:
        /* <DEDUP_REMOVED lines=9> */
.L_x_161:
[----:B------:R-:W-:-:S04]  /*3f50*/  UIADD3 UR4, UPT, UPT, UR4, 0x1, URZ ;  /* 0x0000000104047890 */ /* 0x000fc8000fffe0ff */
[----:B------:R-:W-:-:S04]  /*3f60*/  UISETP.NE.AND UP0, UPT, UR4, 0x4, UPT ;  /* 0x000000040400788c */ /* 0x000fc8000bf05270 */
[----:B------:R-:W-:Y:S02]  /*3f70*/  USEL UR5, URZ, 0x1, UP0 ;  /* 0x00000001ff057887 */ /* 0x000fe40008000000 */
[----:B------:R-:W-:-:S04]  /*3f80*/  USEL UR4, UR4, URZ, UP0 ;  /* 0x000000ff04047287 */ /* 0x000fc80008000000 */
[----:B------:R-:W-:Y:S01]  /*3f90*/  ULEA UR4, UR4, UR17, 0x3 ;  /* 0x0000001104047291 */ /* 0x000fe2000f8e18ff */
[----:B-1----:R-:W-:-:S04]  /*3fa0*/  LOP3.LUT R3, R2, UR5, RZ, 0x3c, !PT ;  /* 0x0000000502037c12 */ /* 0x002fc8000f8e3cff */
[----:B------:R-:W-:-:S04]  /*3fb0*/  SHF.L.U32 R3, R3, 0x1f, RZ ;  /* 0x0000001f03037819 */ /* 0x000fc800000006ff */
[----:B------:R-:W1:Y:S02]  /*3fc0*/  SYNCS.PHASECHK.TRANS64.TRYWAIT P0, [UR4], R3 ;  /* 0x00000003ff0075a7 */ /* 0x000e640008001104 */
[----:B-1----:R-:W-:Y:S05]  /*3fd0*/  @!P0 BRA `(.L_x_79) ;  /* 0x0000005400e08947 */ /* 0x002fea0003800000 */
.L_x_163:
[----:B------:R-:W-:Y:S01]  /*3fe0*/  NOP ;  /* 0x0000000000007918 */ /* 0x000fe20000000000 */
[----:B-1----:R-:W1:Y:S01]  /*3ff0*/  LDS R0, [UR8+0x14] ;  /* 0x00001408ff007984 */ /* 0x002e620008000800 */
[----:B------:R-:W-:Y:S01]  /*4000*/  ULOP3.LUT UR4, UR30, 0xffff, URZ, 0xc0, !UPT ;  /* 0x0000ffff1e047892 */ /* 0x000fe2000f8ec0ff */
[----:B------:R-:W-:Y:S01]  /*4010*/  UMOV UR5, 0xffff ;  /* 0x0000ffff00057882 */ /* 0x000fe20000000000 */
[----:B------:R-:W-:Y:S02]  /*4020*/  UMOV UR6, 0x1 ;  /* 0x0000000100067882 */ /* 0x000fe40000000000 */
[----:B------:R-:W-:-:S04]  /*4030*/  USHF.R.U32.HI UR4, URZ, 0x5, UR4 ;  /* 0x00000005ff047899 */ /* 0x000fc80008011604 */
[----:B------:R-:W-:Y:S02]  /*4040*/  USHF.L.U32 UR5, UR5, UR4, URZ ;  /* 0x0000000405057299 */ /* 0x000fe400080006ff */
[----:B------:R-:W-:-:S04]  /*4050*/  USHF.L.U32 UR4, UR6, UR4, URZ ;  /* 0x0000000406047299 */ /* 0x000fc800080006ff */
[----:B-1----:R-:W-:-:S04]  /*4060*/  LOP3.LUT R0, R0, UR5, RZ, 0xc0, !PT ;  /* 0x0000000500007c12 */ /* 0x002fc8000f8ec0ff */
[----:B------:R-:W-:-:S13]  /*4070*/  ISETP.NE.AND P0, PT, R0, UR5, PT ;  /* 0x0000000500007c0c */ /* 0x000fda000bf05270 */
[----:B------:R-:W-:Y:S05]  /*4080*/  @P0 BRA `(.L_x_80) ;  /* 0x0000000000580947 */ /* 0x000fea0003800000 */
[----:B------:R-:W1:Y:S02]  /*4090*/  LDS R0, [UR8+0x18] ;  /* 0x00001808ff007984 */ /* 0x000e640008000800 */
[----:B-1----:R-:W-:-:S04]  /*40a0*/  LOP3.LUT R0, R0, UR4, RZ, 0xc0, !PT ;  /* 0x0000000400007c12 */ /* 0x002fc8000f8ec0ff */
[----:B------:R-:W-:-:S13]  /*40b0*/  ISETP.NE.AND P0, PT, R0, UR4, PT ;  /* 0x0000000400007c0c */ /* 0x000fda000bf05270 */
[----:B------:R-:W-:Y:S05]  /*40c0*/  @P0 BRA `(.L_x_81) ;  /* 0x00000000003c0947 */ /* 0x000fea0003800000 */
[----:B------:R-:W1:Y:S01]  /*40d0*/  S2R R2, SR_LANEID ;  /* 0x0000000000027919 */ /* 0x000e620000000000 */
[----:B------:R-:W-:Y:S01]  /*40e0*/  ULOP3.LUT UR5, URZ, UR5, URZ, 0x33, !UPT ;  /* 0x00000005ff057292 */ /* 0x000fe2000f8e33ff */
[----:B------:R-:W-:Y:S01]  /*40f0*/  LOP3.LUT R4, RZ, UR4, RZ, 0x33, !PT ;  /* 0x00000004ff047c12 */ /* 0x000fe2000f8e33ff */
[----:B------:R-:W-:Y:S02]  /*4100*/  VOTEU.ANY UR4, UPT, PT ;  /* 0x0000000000047886 */ /* 0x000fe400038e0100 */
[----:B------:R-:W-:Y:S01]  /*4110*/  UFLO.U32 UR4, UR4 ;  /* 0x00000004000472bd */ /* 0x000fe200080e0000 */
[----:B------:R-:W2:Y:S01]  /*4120*/  REDUX UR6, R4 ;  /* 0x00000000040673c4 */ /* 0x000ea20000000000 */
[----:B------:R-:W-:-:S06]  /*4130*/  IMAD.U32 R0, RZ, RZ, UR5 ;  /* 0x00000005ff007e24 */ /* 0x000fcc000f8e00ff */
[----:B------:R4:W-:Y:S01]  /*4140*/  UTCATOMSWS.AND URZ, UR5 ;  /* 0x0000000500ff79e3 */ /* 0x0009e20008000000 */
[----:B------:R-:W3:Y:S01]  /*4150*/  REDUX UR7, R0 ;  /* 0x00000000000773c4 */ /* 0x000ee20000000000 */
[----:B-1----:R-:W-:Y:S01]  /*4160*/  ISETP.EQ.U32.AND P0, PT, R2, UR4, PT ;  /* 0x0000000402007c0c */ /* 0x002fe2000bf02070 */
[----:B--2---:R-:W-:Y:S01]  /*4170*/  IMAD.U32 R2, RZ, RZ, UR6 ;  /* 0x00000006ff027e24 */ /* 0x004fe2000f8e00ff */
[----:B---3--:R-:W-:-:S11]  /*4180*/  MOV R3, UR7 ;  /* 0x0000000700037c02 */ /* 0x008fd60008000f00 */
[----:B------:R4:W-:Y:S04]  /*4190*/  @P0 ATOMS.AND RZ, [UR8+0x14], R3 ;  /* 0x00001403ffff098c */ /* 0x0009e8000a800008 */
[----:B------:R4:W-:Y:S01]  /*41a0*/  @P0 ATOMS.AND RZ, [UR8+0x18], R2 ;  /* 0x00001802ffff098c */ /* 0x0009e2000a800008 */
[----:B------:R-:W-:Y:S05]  /*41b0*/  BRA `(.L_x_82) ;  /* 0x0000000000147947 */ /* 0x000fea0003800000 */
.L_x_81:
[----:B------:R-:W-:Y:S02]  /*41c0*/  MOV R2, 0x41e0 ;  /* 0x000041e000027802 */ /* 0x000fe40000000f00 */
[----:B---3-5:R-:W-:Y:S05]  /*41d0*/  CALL.REL.NOINC `($__internal_0_$__cuda_sm10x_tcgen05_guardrail_trap_col_being_dealloced_not_returned_by_alloc) ;  /* 0x00000058003c7944 */ /* 0x028fea0003c00000 */
[----:B------:R-:W-:Y:S05]  /*41e0*/  BRA `(.L_x_82) ;  /* 0x0000000000087947 */ /* 0x000fea0003800000 */
.L_x_80:
[----:B------:R-:W-:Y:S02]  /*41f0*/  MOV R2, 0x4210 ;  /* 0x0000421000027802 */ /* 0x000fe40000000f00 */
[----:B---3-5:R-:W-:Y:S05]  /*4200*/  CALL.REL.NOINC `($__internal_2_$__cuda_sm10x_tcgen05_guardrail_trap_unallocated_columns_being_dealloced) ;  /* 0x0000005800487944 */ /* 0x028fea0003c00000 */
.L_x_82:
[----:B------:R-:W-:Y:S01]  /*4210*/  NOP ;  /* 0x0000000000007918 */ /* 0x000fe20000000000 */
[----:B----4-:R-:W-:Y:S05]  /*4220*/  EXIT ;  /* 0x000000000000794d */ /* 0x010fea0003800000 */
.L_x_64:
[----:B------:R-:W-:-:S09]  /*4230*/  UISETP.NE.OR UP0, UPT, UR17, 0x3, !UP3 ;  /* 0x000000031100788c */ /* 0x000fd2000df05670 */
[----:B------:R-:W-:Y:S05]  /*4240*/  BRA.U UP0, `(.L_x_83) ;  /* 0x0000000d00807547 */ /* 0x000fea000b800000 */
[----:B------:R-:W1:Y:S01]  /*4250*/  LDCU UR32, c[0x0][0x370] ;  /* 0x00006e00ff2077ac */ /* 0x000e620008000800 */
[----:B------:R-:W2:Y:S01]  /*4260*/  LDC.64 R16, c[0x0][0x348] ;  /* 0x0000d200ff107b82 */ /* 0x000ea20000000a00 */
[----:B------:R-:W-:Y:S02]  /*4270*/  HFMA2 R13, -RZ, RZ, 0, 0 ;  /* 0x00000000ff0d7431 */ /* 0x000fe400000001ff */
[----:B------:R-:W-:Y:S01]  /*4280*/  IMAD.MOV.U32 R15, RZ, RZ, 0x1 ;  /* 0x00000001ff0f7424 */ /* 0x000fe200078e00ff */
[----:B------:R-:W1:Y:S01]  /*4290*/  LDCU.128 UR28, c[0x0][0xb10] ;  /* 0x00016200ff1c77ac */ /* 0x000e620008000c00 */
[----:B------:R-:W-:Y:S01]  /*42a0*/  IMAD.MOV.U32 R14, RZ, RZ, RZ ;  /* 0x000000ffff0e7224 */ /* 0x000fe200078e00ff */
[----:B------:R-:W-:Y:S01]  /*42b0*/  MOV R7, 0x2000 ;  /* 0x0000200000077802 */ /* 0x000fe20000000f00 */
[----:B------:R-:W3:Y:S01]  /*42c0*/  LDCU UR27, c[0x0][0x374] ;  /* 0x00006e80ff1b77ac */ /* 0x000ee20008000800 */
[----:B------:R-:W4:Y:S01]  /*42d0*/  LDC.64 R2, c[0x0][0x888] ;  /* 0x00022200ff027b82 */ /* 0x000f220000000a00 */
[----:B------:R-:W3:Y:S01]  /*42e0*/  LDCU UR15, c[0x0][0xb0c] ;  /* 0x00016180ff0f77ac */ /* 0x000ee20008000800 */
[----:B------:R-:W2:Y:S06]  /*42f0*/  LDCU UR38, c[0x0][0xb20] ;  /* 0x00016400ff2677ac */ /* 0x000eac0008000800 */
[----:B------:R-:W4:Y:S01]  /*4300*/  LDC.64 R4, c[0x0][0x890] ;  /* 0x00022400ff047b82 */ /* 0x000f220000000a00 */
[----:B------:R-:W2:Y:S01]  /*4310*/  LDCU UR4, c[0x0][0xb30] ;  /* 0x00016600ff0477ac */ /* 0x000ea20008000800 */
[----:B------:R-:W-:Y:S01]  /*4320*/  UMOV UR21, 0x400 ;  /* 0x0000040000157882 */ /* 0x000fe20000000000 */
[----:B-1----:R-:W-:-:S02]  /*4330*/  UIMAD.WIDE.U32 UR6, UR32, UR28, URZ ;  /* 0x0000001c200672a5 */ /* 0x002fc4000f8e00ff */
[----:B---3--:R-:W-:Y:S02]  /*4340*/  UIMAD.WIDE.U32 UR8, UR27, UR31, URZ ;  /* 0x0000001f1b0872a5 */ /* 0x008fe4000f8e00ff */
[----:B------:R-:W-:Y:S02]  /*4350*/  ULEA UR21, UR45, UR21, 0x18 ;  /* 0x000000152d157291 */ /* 0x000fe4000f8ec0ff */
[----:B------:R-:W-:Y:S02]  /*4360*/  UPLOP3.LUT UP3, UPT, UPT, UPT, UPT, 0x40, 0x4 ;  /* 0x000000000004789c */ /* 0x000fe40003f6e870 */
[----:B------:R-:W-:Y:S01]  /*4370*/  UIADD3 UR33, UPT, UPT, UR21, 0xc8, URZ ;  /* 0x000000c815217890 */ /* 0x000fe2000fffe0ff */
[----:B------:R-:W-:Y:S01]  /*4380*/  UMOV UR6, UR7 ;  /* 0x0000000700067c82 */ /* 0x000fe20008000000 */
[----:B------:R-:W-:Y:S01]  /*4390*/  UMOV UR34, UR9 ;  /* 0x0000000900227c82 */ /* 0x000fe20008000000 */
[----:B------:R-:W-:Y:S02]  /*43a0*/  UISETP.GE.AND UP0, UPT, UR42, 0x1, UPT ;  /* 0x000000012a00788c */ /* 0x000fe4000bf06270 */
[----:B------:R-:W-:Y:S01]  /*43b0*/  UISETP.NE.AND UP4, UPT, UR42, 0x1, UPT ;  /* 0x000000012a00788c */ /* 0x000fe2000bf85270 */
[----:B------:R-:W1:Y:S01]  /*43c0*/  LDCU.64 UR22, c[0x0][0xb28] ;  /* 0x00016500ff1677ac */ /* 0x000e620008000a00 */
[----:B------:R-:W-:-:S02]  /*43d0*/  UISETP.NE.AND UP6, UPT, UR15, 0x1, UPT ;  /* 0x000000010f00788c */ /* 0x000fc4000bfc5270 */
[----:B------:R-:W-:Y:S02]  /*43e0*/  UISETP.NE.AND UP5, UPT, UR30, 0x1, UPT ;  /* 0x000000011e00788c */ /* 0x000fe4000bfa5270 */
[----:B------:R-:W-:Y:S02]  /*43f0*/  UIADD3 UR17, UPT, UPT, UR21, 0xc0, URZ ;  /* 0x000000c015117890 */ /* 0x000fe4000fffe0ff */
[----:B------:R-:W-:Y:S02]  /*4400*/  UPRMT UR33, UR45, 0x654, UR33 ;  /* 0x000006542d217896 */ /* 0x000fe40008000021 */
[----:B------:R-:W-:Y:S02]  /*4410*/  USHF.R.U32.HI UR35, URZ, UR29, UR6 ;  /* 0x0000001dff237299 */ /* 0x000fe40008011606 */
[----:B--2---:R-:W-:Y:S02]  /*4420*/  USHF.R.U32.HI UR34, URZ, UR38, UR34 ;  /* 0x00000026ff227299 */ /* 0x004fe40008011622 */
[----:B------:R-:W-:-:S11]  /*4430*/  UISETP.NE.AND UP2, UPT, UR4, 0x1, UPT ;  /* 0x000000010400788c */ /* 0x000fd6000bf45270 */
.L_x_92:
[C---:B------:R-:W-:Y:S02]  /*4440*/  LEA R12, R14.reuse, UR21, 0x3 ;  /* 0x000000150e0c7c11 */ /* 0x040fe4000f8e18ff */
[----:B------:R-:W-:Y:S02]  /*4450*/  SHF.L.U32 R9, R13, 0x1f, RZ ;  /* 0x0000001f0d097819 */ /* 0x000fe400000006ff */
[----:B------:R-:W-:Y:S02]  /*4460*/  LEA R10, R14, UR21, 0x4 ;  /* 0x000000150e0a7c11 */ /* 0x000fe4000f8e20ff */
[----:B--2---:R-:W2:Y:S02]  /*4470*/  SYNCS.PHASECHK.TRANS64.TRYWAIT P0, [R12+URZ+0xf0], R9 ;  /* 0x0000f0090c0075a7 */ /* 0x004ea400080011ff */
[----:B--2---:R-:W-:Y:S05]  /*4480*/  @!P0 BRA `(.L_x_84) ;  /* 0x0000005000cc8947 */ /* 0x004fea0003800000 */
.L_x_164:
[----:B--2---:R-:W2:Y:S01]  /*4490*/  LDS.128 R8, [R10+0x180] ;  /* 0x000180000a087984 */ /* 0x004ea20000000c00 */
[----:B------:R-:W-:Y:S01]  /*44a0*/  UISETP.GE.AND UP0, UPT, UR42, 0x1, UPT ;  /* 0x000000012a00788c */ /* 0x000fe2000bf06270 */
[----:B------:R-:W-:Y:S01]  /*44b0*/  @!PT LDS RZ, [RZ] ;  /* 0x00000000fffff984 */ /* 0x000fe20000000800 */
[----:B------:R-:W-:Y:S01]  /*44c0*/  @!PT LDS RZ, [RZ] ;  /* 0x00000000fffff984 */ /* 0x000fe20000000800 */
[----:B------:R-:W-:Y:S01]  /*44d0*/  @!PT LDS RZ, [RZ] ;  /* 0x00000000fffff984 */ /* 0x000fe20000000800 */
[----:B------:R-:W-:Y:S01]  /*44e0*/  @!PT LDS RZ, [RZ] ;  /* 0x00000000fffff984 */ /* 0x000fe20000000800 */
[----:B------:R3:W-:Y:S06]  /*44f0*/  MEMBAR.ALL.CTA ;  /* 0x0000000000007992 */ /* 0x0007ec0000008000 */
[----:B---3--:R-:W3:Y:S01]  /*4500*/  FENCE.VIEW.ASYNC.S ;  /* 0x00000000000073c6 */ /* 0x008ee20000000000 */
[----:B--2---:R-:W-:Y:S11]  /*4510*/  LOP3.LUT P0, RZ, R10, 0x1, RZ, 0xc0, !PT ;  /* 0x000000010aff7812 */ /* 0x004ff6000780c0ff */
[----:B------:R-:W-:Y:S02]  /*4520*/  @!UPT UIADD3 URZ, UPT, UPT, URZ, URZ, URZ ;  /* 0x000000fffffff290 */ /* 0x000fe4000fffe0ff */
[----:B---3--:R-:W-:Y:S01]  /*4530*/  VOTEU.ANY UP1, P0 ;  /* 0x0000000000ff7886 */ /* 0x008fe20000020100 */
[----:B------:R-:W-:Y:S11]  /*4540*/  PLOP3.LUT P0, PT, PT, PT, UP1, 0x80, 0x8 ;  /* 0x000000000008781c */ /* 0x000ff60003f0f018 */
[----:B------:R-:W-:Y:S02]  /*4550*/  @!UPT UIADD3 URZ, UPT, UPT, URZ, URZ, URZ ;  /* 0x000000fffffff290 */ /* 0x000fe4000fffe0ff */
[----:B------:R-:W-:Y:S02]  /*4560*/  @P0 SHF.R.U32.HI R0, RZ, 0x10, R9 ;  /* 0x00000010ff000819 */ /* 0x000fe40000011609 */
[----:B------:R-:W-:Y:S02]  /*4570*/  @P0 MOV R6, R8 ;  /* 0x0000000800060202 */ /* 0x000fe40000000f00 */
[----:B------:R-:W-:Y:S01]  /*4580*/  @P0 R2UR UR4, R0 ;  /* 0x00000000000402ca */ /* 0x000fe200000e0000 */
[----:B------:R-:W-:Y:S01]  /*4590*/  VIADD R0, R12, 0x100 ;  /* 0x000001000c007836 */ /* 0x000fe20000000000 */
[----:B------:R-:W-:Y:S02]  /*45a0*/  @P0 LOP3.LUT R8, R9, 0xffff, RZ, 0xc0, !PT ;  /* 0x0000ffff09080812 */ /* 0x000fe400078ec0ff */
[----:B------:R-:W-:Y:S02]  /*45b0*/  @P0 R2UR UR6, R6 ;  /* 0x00000000060602ca */ /* 0x000fe400000e0000 */
[----:B------:R-:W-:Y:S02]  /*45c0*/  PRMT R0, RZ, 0x654, R0 ;  /* 0x00000654ff007816 */ /* 0x000fe40000000000 */
[----:B------:R-:W-:Y:S02]  /*45d0*/  @P0 R2UR UR5, R8 ;  /* 0x00000000080502ca */ /* 0x000fe400000e0000 */
[----:B------:R2:W-:Y:S03]  /*45e0*/  SYNCS.ARRIVE.TRANS64.RED.A1T0 RZ, [R0+URZ], RZ ;  /* 0x000000ff00ff79a7 */ /* 0x0005e600081004ff */
[----:B------:R-:W-:Y:S04]  /*45f0*/  @UP1 UMOV UR26, UR4 ;  /* 0x00000004001a1c82 */ /* 0x000fe80008000000 */
[----:B------:R-:W-:Y:S04]  /*4600*/  @UP1 UMOV UR14, UR6 ;  /* 0x00000006000e1c82 */ /* 0x000fe80008000000 */
[----:B------:R-:W-:Y:S01]  /*4610*/  @UP1 UMOV UR13, UR5 ;  /* 0x00000005000d1c82 */ /* 0x000fe20008000000 */
[----:B------:R-:W-:Y:S05]  /*4620*/  BRA.U !UP0, `(.L_x_85) ;  /* 0x0000000108a47547 */ /* 0x000fea000b800000 */
[----:B------:R-:W-:Y:S02]  /*4630*/  UIMAD.WIDE.U32 UR8, UR13, UR31, URZ ;  /* 0x0000001f0d0872a5 */ /* 0x000fe4000f8e00ff */
[----:B------:R-:W-:Y:S02]  /*4640*/  UIMAD.WIDE.U32 UR10, UR14, UR28, URZ ;  /* 0x0000001c0e0a72a5 */ /* 0x000fe4000f8e00ff */
[----:B------:R-:W-:Y:S02]  /*4650*/  USEL UR4, UR27, UR34, !UP5 ;  /* 0x000000221b047287 */ /* 0x000fe4000e800000 */
[----:B------:R-:W-:Y:S02]  /*4660*/  USEL UR7, UR32, UR35, !UP6 ;  /* 0x0000002320077287 */ /* 0x000fe4000f000000 */
[----:B-1----:R-:W-:Y:S02]  /*4670*/  UIMAD.WIDE.U32 UR18, UR4, UR22, URZ ;  /* 0x00000016041272a5 */ /* 0x002fe4000f8e00ff */
[----:B------:R-:W-:Y:S01]  /*4680*/  UIMAD.WIDE.U32 UR24, UR7, UR22, URZ ;  /* 0x00000016071872a5 */ /* 0x000fe2000f8e00ff */
[----:B------:R-:W-:Y:S02]  /*4690*/  UMOV UR5, UR9 ;  /* 0x0000000900057c82 */ /* 0x000fe40008000000 */
[----:B------:R-:W-:Y:S03]  /*46a0*/  USHF.R.U32.HI UR6, URZ, UR38, UR5 ;  /* 0x00000026ff067299 */ /* 0x000fe60008011605 */
[----:B------:R-:W-:Y:S01]  /*46b0*/  UMOV UR5, UR11 ;  /* 0x0000000b00057c82 */ /* 0x000fe20008000000 */
[----:B------:R-:W-:Y:S02]  /*46c0*/  USEL UR6, UR13, UR6, !UP5 ;  /* 0x000000060d067287 */ /* 0x000fe4000e800000 */
[----:B------:R-:W-:Y:S02]  /*46d0*/  USHF.R.U32.HI UR8, URZ, UR29, UR5 ;  /* 0x0000001dff087299 */ /* 0x000fe40008011605 */
[----:B------:R-:W-:Y:S01]  /*46e0*/  UIMAD.WIDE.U32 UR10, UR6, UR22, URZ ;  /* 0x00000016060a72a5 */ /* 0x000fe2000f8e00ff */
[----:B------:R-:W-:Y:S02]  /*46f0*/  UMOV UR5, UR19 ;  /* 0x0000001300057c82 */ /* 0x000fe40008000000 */
[----:B------:R-:W-:Y:S03]  /*4700*/  @UP4 USHF.R.U32.HI UR4, URZ, UR23, UR5 ;  /* 0x00000017ff044299 */ /* 0x000fe60008011605 */
[----:B------:R-:W-:Y:S01]  /*4710*/  UMOV UR5, UR25 ;  /* 0x0000001900057c82 */ /* 0x000fe20008000000 */
[----:B------:R-:W-:Y:S02]  /*4720*/  UIMAD UR4, UR42, UR4, URZ ;  /* 0x000000042a0472a4 */ /* 0x000fe4000f8e02ff */
[----:B------:R-:W-:Y:S02]  /*4730*/  @UP4 USHF.R.U32.HI UR7, URZ, UR23, UR5 ;  /* 0x00000017ff074299 */ /* 0x000fe40008011605 */
[----:B------:R-:W-:Y:S02]  /*4740*/  USEL UR5, UR14, UR8, !UP6 ;  /* 0x000000080e057287 */ /* 0x000fe4000f000000 */
[----:B------:R-:W-:Y:S02]  /*4750*/  UIMAD UR8, UR42, UR7, URZ ;  /* 0x000000072a0872a4 */ /* 0x000fe4000f8e02ff */
[----:B------:R-:W-:Y:S03]  /*4760*/  UISETP.GE.AND UP0, UPT, UR6, UR4, UPT ;  /* 0x000000040600728c */ /* 0x000fe6000bf06270 */
[----:B------:R-:W-:Y:S01]  /*4770*/  UMOV UR4, UR11 ;  /* 0x0000000b00047c82 */ /* 0x000fe20008000000 */
[----:B------:R-:W-:Y:S02]  /*4780*/  UISETP.GE.OR UP0, UPT, UR5, UR8, UP0 ;  /* 0x000000080500728c */ /* 0x000fe40008706670 */
[----:B------:R-:W-:Y:S02]  /*4790*/  USHF.R.U32.HI UR4, URZ, UR23, UR4 ;  /* 0x00000017ff047299 */ /* 0x000fe40008011604 */
[----:B------:R-:W-:Y:S02]  /*47a0*/  UIMAD.WIDE.U32 UR8, UR5, UR22, URZ ;  /* 0x00000016050872a5 */ /* 0x000fe4000f8e00ff */
[----:B------:R-:W-:Y:S04]  /*47b0*/  USEL UR10, UR6, UR4, !UP4 ;  /* 0x00000004060a7287 */ /* 0x000fe8000e000000 */
[----:B------:R-:W-:Y:S01]  /*47c0*/  UIADD3 UR11, UPT, UPT, -UR10, URZ, URZ ;  /* 0x000000ff0a0b7290 */ /* 0x000fe2000fffe1ff */
[----:B------:R-:W-:Y:S02]  /*47d0*/  @!UP0 UMOV UR4, UR9 ;  /* 0x0000000900048c82 */ /* 0x000fe40008000000 */
[----:B------:R-:W-:Y:S02]  /*47e0*/  @!UP0 USHF.R.U32.HI UR4, URZ, UR23, UR4 ;  /* 0x00000017ff048299 */ /* 0x000fe40008011604 */
[----:B------:R-:W-:Y:S02]  /*47f0*/  UIMAD UR8, UR42, UR11, UR6 ;  /* 0x0000000b2a0872a4 */ /* 0x000fe4000f8e0206 */
[----:B------:R-:W-:Y:S04]  /*4800*/  @!UP0 USEL UR4, UR5, UR4, !UP4 ;  /* 0x0000000405048287 */ /* 0x000fe8000e000000 */
[----:B------:R-:W-:Y:S02]  /*4810*/  @!UP0 UIMAD UR8, UR7, UR8, UR4 ;  /* 0x00000008070882a4 */ /* 0x000fe4000f8e0204 */
[----:B------:R-:W-:Y:S02]  /*4820*/  @!UP0 UIADD3 UR9, UPT, UPT, UR10, -UR4, URZ ;  /* 0x800000040a098290 */ /* 0x000fe4000fffe0ff */
[----:B------:R-:W-:Y:S02]  /*4830*/  UIADD3 UR4, UPT, UPT, -UR5, URZ, URZ ;  /* 0x000000ff05047290 */ /* 0x000fe4000fffe1ff */
[----:B------:R-:W-:Y:S02]  /*4840*/  UIADD3 UR7, UPT, UPT, -UR6, URZ, URZ ;  /* 0x000000ff06077290 */ /* 0x000fe4000fffe1ff */
[----:B------:R-:W-:Y:S02]  /*4850*/  @!UP0 UIMAD UR6, UR9, UR42, UR5 ;  /* 0x0000002a090682a4 */ /* 0x000fe4000f8e0205 */
[----:B------:R-:W-:Y:S02]  /*4860*/  UIMAD UR14, UR15, UR4, UR14 ;  /* 0x000000040f0e72a4 */ /* 0x000fe4000f8e020e */
[----:B------:R-:W-:Y:S01]  /*4870*/  UIMAD UR13, UR30, UR7, UR13 ;  /* 0x000000071e0d72a4 */ /* 0x000fe2000f8e020d */
[----:B------:R-:W-:Y:S02]  /*4880*/  @!UP0 UMOV UR5, UR8 ;  /* 0x0000000800058c82 */ /* 0x000fe40008000000 */
[----:B------:R-:W-:Y:S02]  /*4890*/  UIMAD UR14, UR5, UR15, UR14 ;  /* 0x0000000f050e72a4 */ /* 0x000fe4000f8e020e */
[----:B------:R-:W-:Y:S11]  /*48a0*/  UIMAD UR13, UR6, UR30, UR13 ;  /* 0x0000001e060d72a4 */ /* 0x000ff6000f8e020d */
[----:B------:R-:W-:Y:S01]  /*48b0*/  @!UPT UIADD3 URZ, UPT, UPT, URZ, URZ, URZ ;  /* 0x000000fffffff290 */ /* 0x000fe2000fffe0ff */
.L_x_85:
[----:B------:R-:W3:Y:S01]  /*48c0*/  @!UP2 LDCU.128 UR8, c[0x0][0xb10] ;  /* 0x00016200ff08a7ac */ /* 0x000ee20008000c00 */
[C---:B----4-:R-:W-:Y:S02]  /*48d0*/  ISETP.NE.U32.AND P1, PT, R4.reuse, RZ, PT ;  /* 0x000000ff0400720c */ /* 0x050fe40003f25070 */
[----:B------:R-:W-:Y:S02]  /*48e0*/  ISETP.NE.U32.AND P0, PT, R4, RZ, PT ;  /* 0x000000ff0400720c */ /* 0x000fe40003f05070 */
[C---:B------:R-:W-:Y:S02]  /*48f0*/  ISETP.NE.AND.EX P1, PT, R5.reuse, RZ, PT, P1 ;  /* 0x000000ff0500720c */ /* 0x040fe40003f25310 */
[----:B------:R-:W-:Y:S01]  /*4900*/  ISETP.NE.AND.EX P0, PT, R5, RZ, PT, P0 ;  /* 0x000000ff0500720c */ /* 0x000fe20003f05300 */
[----:B------:R-:W4:Y:S01]  /*4910*/  @!UP2 LDCU UR5, c[0x0][0xb0c] ;  /* 0x00016180ff05a7ac */ /* 0x000f220008000800 */
[----:B------:R-:W-:Y:S01]  /*4920*/  SHF.L.U32 R9, R15, 0x1f, RZ ;  /* 0x0000001f0f097819 */ /* 0x000fe200000006ff */
[----:B------:R-:W-:Y:S02]  /*4930*/  USHF.L.U32 UR19, UR16, 0x7, URZ ;  /* 0x0000000710137899 */ /* 0x000fe400080006ff */
[----:B------:R-:W-:Y:S02]  /*4940*/  USHF.L.U32 UR18, UR20, 0x7, URZ ;  /* 0x0000000714127899 */ /* 0x000fe400080006ff */
[----:B---3--:R-:W-:Y:S07]  /*4950*/  UIMAD.WIDE.U32 UR6, UR14, UR8, URZ ;  /* 0x000000080e0672a5 */ /* 0x008fee000f8e00ff */
[----:B------:R-:W-:Y:S01]  /*4960*/  @!UP2 UMOV UR4, UR7 ;  /* 0x000000070004ac82 */ /* 0x000fe20008000000 */
[----:B----4-:R-:W-:Y:S02]  /*4970*/  @!UP2 UISETP.NE.AND UP0, UPT, UR5, 0x1, UPT ;  /* 0x000000010500a88c */ /* 0x010fe4000bf05270 */
[----:B------:R-:W-:Y:S02]  /*4980*/  @!UP2 USHF.R.U32.HI UR4, URZ, UR9, UR4 ;  /* 0x00000009ff04a299 */ /* 0x000fe40008011604 */
[----:B------:R-:W-:Y:S02]  /*4990*/  UIMAD.WIDE.U32 UR6, UR13, UR11, URZ ;  /* 0x0000000b0d0672a5 */ /* 0x000fe4000f8e00ff */
[----:B------:R-:W-:Y:S02]  /*49a0*/  @!UP2 USEL UR8, UR14, UR4, !UP0 ;  /* 0x000000040e08a287 */ /* 0x000fe4000c000000 */
[----:B------:R-:W-:Y:S03]  /*49b0*/  @!UP2 UISETP.NE.AND UP0, UPT, UR10, 0x1, UPT ;  /* 0x000000010a00a88c */ /* 0x000fe6000bf05270 */
[----:B------:R-:W-:Y:S02]  /*49c0*/  @!UP2 UMOV UR6, UR7 ;  /* 0x000000070006ac82 */ /* 0x000fe40008000000 */
[----:B------:R-:W3:Y:S02]  /*49d0*/  @!UP2 LDCU UR4, c[0x0][0xb20] ;  /* 0x00016400ff04a7ac */ /* 0x000ee40008000800 */
[----:B---3--:R-:W-:Y:S04]  /*49e0*/  @!UP2 USHF.R.U32.HI UR6, URZ, UR4, UR6 ;  /* 0x00000004ff06a299 */ /* 0x008fe80008011606 */
[----:B------:R-:W-:Y:S04]  /*49f0*/  @!UP2 USEL UR6, UR13, UR6, !UP0 ;  /* 0x000000060d06a287 */ /* 0x000fe8000c000000 */
[----:B------:R-:W-:Y:S02]  /*4a00*/  @!UP2 UIADD3 UR4, UPT, UPT, -UR8, UR6, URZ ;  /* 0x000000060804a290 */ /* 0x000fe4000fffe1ff */
[----:B------:R-:W-:Y:S02]  /*4a10*/  @!UP2 UIADD3 UR6, UPT, UPT, UR8, -UR6, URZ ;  /* 0x800000060806a290 */ /* 0x000fe4000fffe0ff */
[----:B------:R-:W-:Y:S02]  /*4a20*/  @!UP2 UIMAD UR14, UR4, UR5, UR14 ;  /* 0x00000005040ea2a4 */ /* 0x000fe4000f8e020e */
[----:B------:R-:W-:Y:S01]  /*4a30*/  @!UP2 UIMAD UR13, UR6, UR10, UR13 ;  /* 0x0000000a060da2a4 */ /* 0x000fe2000f8e020d */
[----:B------:R-:W-:Y:S11]  /*4a40*/  BRA.U UP3, `(.L_x_86) ;  /* 0x0000000103107547 */ /* 0x000ff6000b800000 */
[----:B--2---:R-:W-:Y:S04]  /*4a50*/  MOV R0, UR37 ;  /* 0x0000002500007c02 */ /* 0x004fe80008000f00 */
[----:B------:R-:W-:Y:S04]  /*4a60*/  SHF.L.U32 R11, R0, 0x1f, RZ ;  /* 0x0000001f000b7819 */ /* 0x000fe800000006ff */
[----:B------:R-:W2:Y:S02]  /*4a70*/  SYNCS.PHASECHK.TRANS64.TRYWAIT P2, [UR21+0xe8], R11 ;  /* 0x0000e80bff0075a7 */ /* 0x000ea40008041115 */
[----:B--2---:R-:W-:Y:S05]  /*4a80*/  @!P2 BRA `(.L_x_87) ;  /* 0x0000004c0060a947 */ /* 0x004fea0003800000 */
.L_x_86:
[----:B------:R-:W-:Y:S05]  /*4a90*/  @!P1 BRA `(.L_x_88) ;  /* 0x0000000000309947 */ /* 0x000fea0003800000 */
[----:B------:R-:W-:Y:S01]  /*4aa0*/  ISETP.NE.U32.AND P1, PT, R2, RZ, PT ;  /* 0x000000ff0200720c */ /* 0x000fe20003f25070 */
[----:B------:R-:W3:Y:S01]  /*4ab0*/  LDCU.64 UR4, c[0x0][0x358] ;  /* 0x00006b00ff0477ac */ /* 0x000ee20008000a00 */
[----:B------:R-:W-:Y:S02]  /*4ac0*/  IMAD.MOV.U32 R145, RZ, RZ, 0x1 ;  /* 0x00000001ff917424 */ /* 0x000fe400078e00ff */
[----:B------:R-:W-:Y:S11]  /*4ad0*/  ISETP.NE.AND.EX P1, PT, R3, RZ, PT, P1 ;  /* 0x000000ff0300720c */ /* 0x000ff60003f25310 */
[----:B------:R-:W-:Y:S02]  /*4ae0*/  @!UPT UIADD3 URZ, UPT, UPT, URZ, URZ, URZ ;  /* 0x000000fffffff290 */ /* 0x000fe4000fffe0ff */
[----:B--2---:R-:W2:Y:S01]  /*4af0*/  @P1 LDC.64 R10, c[0x0][0x888] ;  /* 0x00022200ff0a1b82 */ /* 0x004ea20000000a00 */
[----:B------:R-:W-:Y:S04]  /*4b00*/  @P1 IMAD R0, R4, UR36, RZ ;  /* 0x0000002404001c24 */ /* 0x000fe8000f8e02ff */
[----:B--2---:R-:W-:Y:S04]  /*4b10*/  @P1 IMAD.WIDE R10, R0, 0x4, R10 ;  /* 0x00000004000a1825 */ /* 0x004fe800078e020a */
[----:B------:R-:W-:Y:S01]  /*4b20*/  HFMA2 R0, -RZ, RZ, 0, 5.9604644775390625e-08 ;  /* 0x00000001ff007431 */ /* 0x000fe200000001ff */
[----:B---3-5:R3:W5:Y:S04]  /*4b30*/  @P1 LDG.E R72, desc[UR4][R10.64] ;  /* 0x000000040a481981 */ /* 0x028768000c1e1900 */
[----:B------:R-:W-:Y:S01]  /*4b40*/  @!P1 PRMT R145, R0, 0x7610, R145 ;  /* 0x0000761000919816 */ /* 0x000fe20000000091 */
[----:B---3--:R-:W4:Y:S06]  /*4b50*/  @!P1 LDC R72, c[0x0][0x880] ;  /* 0x00022000ff489b82 */ /* 0x008f2c0000000800 */
.L_x_88:
[----:B----45:R-:W-:Y:S01]  /*4b60*/  @!P0 ISETP.EQ.AND P1, PT, R72, RZ, PT ;  /* 0x000000ff4800820c */ /* 0x030fe20003f22270 */
[----:B------:R-:W-:Y:S01]  /*4b70*/  @!UPT UIADD3 URZ, UPT, UPT, URZ, URZ, URZ ;  /* 0x000000fffffff290 */ /* 0x000fe2000fffe0ff */
[----:B------:R-:W-:Y:S11]  /*4b80*/  @!P0 BRA `(.L_x_89) ;  /* 0x0000000000188947 */ /* 0x000ff60003800000 */
[----:B------:R-:W-:Y:S02]  /*4b90*/  LOP3.LUT P0, RZ, R145, 0xff, RZ, 0xc0, !PT ;  /* 0x000000ff91ff7812 */ /* 0x000fe4000780c0ff */
[----:B------:R-:W-:Y:S04]  /*4ba0*/  ISETP.NE.U32.AND P1, PT, R2, RZ, PT ;  /* 0x000000ff0200720c */ /* 0x000fe80003f25070 */
[----:B------:R-:W-:Y:S04]  /*4bb0*/  ISETP.NE.AND.EX P1, PT, R3, RZ, PT, P1 ;  /* 0x000000ff0300720c */ /* 0x000fe80003f25310 */
[----:B------:R-:W-:Y:S03]  /*4bc0*/  PLOP3.LUT P1, PT, P1, PT, PT, 0x8, 0x80 ;  /* 0x000000000080781c */ /* 0x000fe60000f2e170 */
[----:B------:R-:W-:Y:S11]  /*4bd0*/  @P0 ISETP.EQ.AND P1, PT, R72, RZ, PT ;  /* 0x000000ff4800020c */ /* 0x000ff60003f22270 */
[----:B------:R-:W-:Y:S02]  /*4be0*/  @!UPT UIADD3 URZ, UPT, UPT, URZ, URZ, URZ ;  /* 0x000000fffffff290 */ /* 0x000fe4000fffe0ff */
.L_x_89:
[----:B------:R-:W3:Y:S01]  /*4bf0*/  SYNCS.PHASECHK.TRANS64.TRYWAIT P2, [UR21+0xd0], R9 ;  /* 0x0000d009ff0075a7 */ /* 0x000ee20008041115 */
[----:B------:R-:W-:Y:S04]  /*4c00*/  ELECT P0, URZ, PT ;  /* 0x0000000000ff782f */ /* 0x000fe80003800000 */
[----:B------:R-:W-:Y:S11]  /*4c10*/  PLOP3.LUT P1, PT, P1, P0, PT, 0xf2, 0x2f ;  /* 0x00000000002f781c */ /* 0x000ff60000f21e72 */
[----:B------:R-:W-:Y:S02]  /*4c20*/  @!UPT UIADD3 URZ, UPT, UPT, URZ, URZ, URZ ;  /* 0x000000fffffff290 */ /* 0x000fe4000fffe0ff */
[----:B------:R-:W-:Y:S05]  /*4c30*/  @!P1 IADD3 R8, P0, PT, R16, 0x580, RZ ;  /* 0x0000058010089810 */ /* 0x000fea0007f1e0ff */
[----:B------:R-:W-:Y:S01]  /*4c40*/  @!P1 IMAD.X R6, RZ, RZ, R17, P0 ;  /* 0x000000ffff069224 */ /* 0x000fe200000e0611 */
[----:B---3--:R-:W-:Y:S07]  /*4c50*/  @!P2 BRA `(.L_x_90) ;  /* 0x0000004c0004a947 */ /* 0x008fee0003800000 */
.L_x_167:
[----:B------:R-:W-:Y:S01]  /*4c60*/  @!P1 R2UR UR5, R8 ;  /* 0x00000000080592ca */ /* 0x000fe200000e0000 */
[----:B------:R-:W-:Y:S01]  /*4c70*/  VOTEU.ALL UP0, P1 ;  /* 0x0000000000ff7886 */ /* 0x000fe20000800000 */
[----:B------:R-:W-:Y:S01]  /*4c80*/  @!P1 R2UR UR4, R6 ;  /* 0x00000000060492ca */ /* 0x000fe200000e0000 */
[----:B--2---:R-:W-:Y:S01]  /*4c90*/  @!P1 IMAD.MOV.U32 R0, RZ, RZ, 0x2000 ;  /* 0x00002000ff009424 */ /* 0x004fe200078e00ff */
[----:B------:R-:W-:Y:S01]  /*4ca0*/  UMOV UR8, 0x0 ;  /* 0x0000000000087882 */ /* 0x000fe20000000000 */
[----:B------:R-:W-:Y:S01]  /*4cb0*/  UMOV UR9, 0x10000000 ;  /* 0x1000000000097882 */ /* 0x000fe20000000000 */
[----:B------:R-:W-:Y:S01]  /*4cc0*/  @!UP0 UIADD3 UR16, UPT, UPT, UR21, 0x200, URZ ;  /* 0x0000020015108890 */ /* 0x000fe2000fffe0ff */
[----:B------:R-:W-:Y:S01]  /*4cd0*/  VIADD R14, R14, 0x1 ;  /* 0x000000010e0e7836 */ /* 0x000fe20000000000 */
[----:B------:R-:W-:Y:S01]  /*4ce0*/  VOTEU.ALL UP0, P1 ;  /* 0x0000000000ff7886 */ /* 0x000fe20000800000 */
[----:B------:R-:W-:Y:S01]  /*4cf0*/  UMOV UR20, UR36 ;  /* 0x0000002400147c82 */ /* 0x000fe20008000000 */
[----:B------:R-:W-:Y:S03]  /*4d00*/  UPRMT UR6, UR45, 0x654, UR17 ;  /* 0x000006542d067896 */ /* 0x000fe60008000011 */
[----:B------:R-:W-:Y:S02]  /*4d10*/  IMAD.U32 R10, RZ, RZ, UR5 ;  /* 0x00000005ff0a7e24 */ /* 0x000fe4000f8e00ff */
[----:B------:R-:W-:Y:S03]  /*4d20*/  IMAD.U32 R11, RZ, RZ, UR4 ;  /* 0x00000004ff0b7e24 */ /* 0x000fe6000f8e00ff */
[----:B------:R-:W-:Y:S02]  /*4d30*/  @!P1 R2UR UR4, R10 ;  /* 0x000000000a0492ca */ /* 0x000fe400000e0000 */
[----:B------:R-:W-:Y:S11]  /*4d40*/  @!P1 R2UR UR5, R11 ;  /* 0x000000000b0592ca */ /* 0x000ff600000e0000 */
[----:B------:R-:W-:Y:S02]  /*4d50*/  @!UPT UIADD3 URZ, UPT, UPT, URZ, URZ, URZ ;  /* 0x000000fffffff290 */ /* 0x000fe4000fffe0ff */
[----:B------:R2:W-:Y:S01]  /*4d60*/  @!UP0 UTMALDG.3D [UR16], [UR4], desc[UR8] ;  /* 0x00000810040085b4 */ /* 0x0005e20008011000 */
[----:B------:R2:W-:Y:S01]  /*4d70*/  @!P1 SYNCS.ARRIVE.TRANS64.RED.A0TR RZ, [UR21+0xc0], R0 ;  /* 0x0000c000ffff99a7 */ /* 0x0005e20008300415 */
[----:B------:R-:W-:Y:S01]  /*4d80*/  SYNCS.ARRIVE.TRANS64.RED.A1T0 RZ, [UR6], RZ ;  /* 0x000000ffffff79a7 */ /* 0x000fe20008100406 */
[----:B------:R-:W3:Y:S02]  /*4d90*/  SYNCS.PHASECHK.TRANS64.TRYWAIT P0, [UR21+0xd8], R9 ;  /* 0x0000d809ff0075a7 */ /* 0x000ee40008001115 */
[----:B--23--:R-:W-:Y:S05]  /*4da0*/  @!P0 BRA `(.L_x_91) ;  /* 0x0000004800c88947 */ /* 0x00cfea0003800000 */
.L_x_169:
[----:B------:R-:W-:Y:S01]  /*4db0*/  @!P1 IADD3 R6, P0, PT, R16, 0x580, RZ ;  /* 0x0000058010069810 */ /* 0x000fe20007f1e0ff */
[----:B------:R-:W-:Y:S01]  /*4dc0*/  VOTEU.ALL UP0, P1 ;  /* 0x0000000000ff7886 */ /* 0x000fe20000800000 */
[----:B------:R-:W-:Y:S01]  /*4dd0*/  UMOV UR6, 0x0 ;  /* 0x0000000000067882 */ /* 0x000fe20000000000 */
[----:B------:R-:W-:Y:S01]  /*4de0*/  UMOV UR7, 0x10000000 ;  /* 0x1000000000077882 */ /* 0x000fe20000000000 */
[----:B------:R-:W-:Y:S01]  /*4df0*/  @!P1 R2UR UR5, R6 ;  /* 0x00000000060592ca */ /* 0x000fe200000e0000 */
[----:B--2---:R-:W-:Y:S01]  /*4e00*/  @!P1 IMAD.X R0, RZ, RZ, R17, P0 ;  /* 0x000000ffff009224 */ /* 0x004fe200000e0611 */
[----:B------:R-:W-:Y:S01]  /*4e10*/  @!UP0 UIADD3 UR10, UPT, UPT, UR18, 0x40, URZ ;  /* 0x00000040120a8890 */ /* 0x000fe2000fffe0ff */
[----:B------:R-:W-:Y:S01]  /*4e20*/  R2UR UR16, R147 ;  /* 0x00000000931072ca */ /* 0x000fe200000e0000 */
[----:B------:R-:W-:Y:S01]  /*4e30*/  @!UP0 UIADD3 UR8, UPT, UPT, UR21, 0x2200, URZ ;  /* 0x0000220015088890 */ /* 0x000fe2000fffe0ff */
[----:B------:R-:W-:Y:S01]  /*4e40*/  ISETP.NE.AND P0, PT, R14, 0x2, PT ;  /* 0x000000020e00780c */ /* 0x000fe20003f05270 */
[----:B------:R-:W-:Y:S01]  /*4e50*/  @!UP0 UIADD3 UR9, UPT, UPT, UR21, 0xc8, URZ ;  /* 0x000000c815098890 */ /* 0x000fe2000fffe0ff */
[----:B------:R-:W-:Y:S01]  /*4e60*/  @!P1 R2UR UR4, R0 ;  /* 0x00000000000492ca */ /* 0x000fe200000e0000 */
[----:B------:R-:W-:Y:S01]  /*4e70*/  VOTEU.ALL UP0, P1 ;  /* 0x0000000000ff7886 */ /* 0x000fe20000800000 */
[----:B------:R-:W-:Y:S01]  /*4e80*/  UMOV UR11, UR19 ;  /* 0x00000013000b7c82 */ /* 0x000fe20008000000 */
[----:B------:R-:W-:Y:S01]  /*4e90*/  UMOV UR12, UR36 ;  /* 0x00000024000c7c82 */ /* 0x000fe20008000000 */
[----:B------:R-:W-:Y:S01]  /*4ea0*/  SEL R0, RZ, 0x1, P0 ;  /* 0x00000001ff007807 */ /* 0x000fe20000000000 */
[----:B------:R-:W-:Y:S01]  /*4eb0*/  UIADD3 UR20, UPT, UPT, UR13, UR63, URZ ;  /* 0x0000003f0d147290 */ /* 0x000fe2000fffe0ff */
[----:B------:R-:W-:Y:S01]  /*4ec0*/  IMAD.U32 R8, RZ, RZ, UR5 ;  /* 0x00000005ff087e24 */ /* 0x000fe2000f8e00ff */
[----:B------:R-:W-:Y:S01]  /*4ed0*/  LOP3.LUT R15, R15, 0x1, RZ, 0x3c, !PT ;  /* 0x000000010f0f7812 */ /* 0x000fe200078e3cff */
[----:B------:R-:W-:Y:S01]  /*4ee0*/  UPLOP3.LUT UP3, UPT, UPT, UPT, UPT, 0x80, 0x8 ;  /* 0x000000000008789c */ /* 0x000fe20003f6f070 */
[----:B------:R-:W-:Y:S01]  /*4ef0*/  LOP3.LUT R13, R13, R0, RZ, 0x3c, !PT ;  /* 0x000000000d0d7212 */ /* 0x000fe200078e3cff */
[----:B------:R-:W-:Y:S01]  /*4f00*/  UIADD3 UR16, UPT, UPT, UR14, UR16, URZ ;  /* 0x000000100e107290 */ /* 0x000fe2000fffe0ff */
[----:B------:R-:W-:Y:S01]  /*4f10*/  SEL R14, R14, RZ, P0 ;  /* 0x000000ff0e0e7207 */ /* 0x000fe20000000000 */
[----:B------:R-:W-:Y:S01]  /*4f20*/  UMOV UR36, UR26 ;  /* 0x0000001a00247c82 */ /* 0x000fe20008000000 */
[----:B------:R-:W-:Y:S01]  /*4f30*/  IMAD.U32 R9, RZ, RZ, UR4 ;  /* 0x00000004ff097e24 */ /* 0x000fe2000f8e00ff */
[----:B------:R-:W-:Y:S04]  /*4f40*/  @!P1 R2UR UR4, R8 ;  /* 0x00000000080492ca */ /* 0x000fe800000e0000 */
[----:B------:R-:W-:Y:S11]  /*4f50*/  @!P1 R2UR UR5, R9 ;  /* 0x00000000090592ca */ /* 0x000ff600000e0000 */
[----:B------:R-:W-:Y:S02]  /*4f60*/  @!UPT UIADD3 URZ, UPT, UPT, URZ, URZ, URZ ;  /* 0x000000fffffff290 */ /* 0x000fe4000fffe0ff */
[----:B------:R2:W-:Y:S01]  /*4f70*/  @!UP0 UTMALDG.3D [UR8], [UR4], desc[UR6] ;  /* 0x00000608040085b4 */ /* 0x0005e20008011000 */
[----:B------:R2:W-:Y:S01]  /*4f80*/  @!P1 SYNCS.ARRIVE.TRANS64.RED.A0TR RZ, [UR21+0xc8], R7 ;  /* 0x0000c807ffff99a7 */ /* 0x0005e20008300415 */
[----:B------:R-:W-:Y:S01]  /*4f90*/  SYNCS.ARRIVE.TRANS64.RED.A1T0 RZ, [UR33], RZ ;  /* 0x000000ffffff79a7 */ /* 0x000fe20008100421 */
[----:B------:R-:W-:Y:S05]  /*4fa0*/  BRA.U UP1, `(.L_x_92) ;  /* 0xfffffff501247547 */ /* 0x000fea000b83ffff */
[----:B------:R-:W-:-:S04]  /*4fb0*/  SHF.L.U32 R3, R15, 0x1f, RZ ;  /* 0x0000001f0f037819 */ /* 0x000fc800000006ff */
[----:B------:R-:W3:Y:S02]  /*4fc0*/  SYNCS.PHASECHK.TRANS64.TRYWAIT P0, [UR21+0xd0], R3 ;  /* 0x0000d003ff0075a7 */ /* 0x000ee40008001115 */
[----:B---3--:R-:W-:Y:S05]  /*4fd0*/  @!P0 BRA `(.L_x_93) ;  /* 0x0000004800548947 */ /* 0x008fea0003800000 */
.L_x_171:
[----:B---3--:R-:W-:-:S07]  /*4fe0*/  MOV R0, UR21 ;  /* 0x0000001500007c02 */ /* 0x008fce0008000f00 */
.L_x_94:
[----:B---3--:R-:W-:-:S04]  /*4ff0*/  SHF.L.U32 R3, R15, 0x1f, RZ ;  /* 0x0000001f0f037819 */ /* 0x008fc800000006ff */
[----:B------:R3:W4:Y:S03]  /*5000*/  SYNCS.PHASECHK.TRANS64.TRYWAIT P0, [R0+URZ+0xd8], R3 ;  /* 0x0000d803000075a7 */ /* 0x00072600080011ff */
[----:B----4-:R-:W-:Y:S05]  /*5010*/  @!P0 NANOSLEEP.SYNCS 0x989680 ;  /* 0x009896800000895d */ /* 0x010fea0003900000 */
[----:B------:R-:W4:Y:S02]  /*5020*/  @!P0 SYNCS.PHASECHK.TRANS64 P0, [R0+URZ+0xd8], R3 ;  /* 0x0000d803000085a7 */ /* 0x000f2400080010ff */
[----:B-12-4-:R-:W-:Y:S05]  /*5030*/  @P0 EXIT ;  /* 0x000000000000094d */ /* 0x016fea0003800000 */
[----:B------:R-:W-:Y:S05]  /*5040*/  BRA `(.L_x_94) ;  /* 0xfffffffc00e87947 */ /* 0x000fea000383ffff */
.L_x_83:
[----:B------:R-:W-:-:S06]  /*5050*/  UISETP.GE.AND UP0, UPT, UR17, 0x4, UPT ;  /* 0x000000041100788c */ /* 0x000fcc000bf06270 */
[----:B------:R-:W-:-:S13]  /*5060*/  PLOP3.LUT P0, PT, PT, PT, UP0, 0x80, 0x8 ;  /* 0x000000000008781c */ /* 0x000fda0003f0f008 */
[----:B------:R-:W-:Y:S05]  /*5070*/  @!P0 EXIT ;  /* 0x000000000000894d */ /* 0x000fea0003800000 */
[----:B------:R-:W-:Y:S01]  /*5080*/  BAR.SYNC.DEFER_BLOCKING 0x6, 0xa0 ;  /* 0x0182800000007b1d */ /* 0x000fe20000010000 */
[C---:B------:R-:W-:Y:S01]  /*5090*/  IMAD.SHL.U32 R3, R158.reuse, 0x40, RZ ;  /* 0x000000409e037824 */ /* 0x040fe200078e00ff */
[C---:B------:R-:W-:Y:S01]  /*50a0*/  R2P PR, R158.reuse, 0x6 ;  /* 0x000000069e007804 */ /* 0x040fe20000000000 */
[C---:B------:R-:W-:Y:S01]  /*50b0*/  IMAD.SHL.U32 R144, R158.reuse, 0x8, RZ ;  /* 0x000000089e907824 */ /* 0x040fe200078e00ff */
[----:B------:R-:W-:Y:S01]  /*50c0*/  CS2R R152, SRZ ;  /* 0x0000000000987805 */ /* 0x000fe2000001ff00 */
[----:B------:R-:W-:Y:S01]  /*50d0*/  IMAD.MOV.U32 R155, RZ, RZ, 0x20 ;  /* 0x00000020ff9b7424 */ /* 0x000fe200078e00ff */
[----:B------:R-:W-:Y:S02]  /*50e0*/  UMOV UR44, 0x400 ;  /* 0x00000400002c7882 */ /* 0x000fe40000000000 */
[----:B------:R-:W1:Y:S01]  /*50f0*/  LDC.64 R138, c[0x0][0x8b0] ;  /* 0x00022c00ff8a7b82 */ /* 0x000e620000000a00 */
[----:B------:R-:W-:Y:S01]  /*5100*/  ULEA UR44, UR45, UR44, 0x18 ;  /* 0x0000002c2d2c7291 */ /* 0x000fe2000f8ec0ff */
[----:B------:R-:W-:Y:S01]  /*5110*/  LOP3.LUT R7, R3, 0x180, RZ, 0xc0, !PT ;  /* 0x0000018003077812 */ /* 0x000fe200078ec0ff */
[----:B------:R-:W-:Y:S01]  /*5120*/  IMAD.U32 R69, R158, 0x10000, RZ ;  /* 0x000100009e457824 */ /* 0x000fe200078e00ff */
[----:B------:R-:W-:Y:S01]  /*5130*/  SEL R155, R155, 0xffffffe0, !P2 ;  /* 0xffffffe09b9b7807 */ /* 0x000fe20005000000 */
[----:B------:R-:W-:Y:S01]  /*5140*/  IMAD.MOV.U32 R156, RZ, RZ, 0x10 ;  /* 0x00000010ff9c7424 */ /* 0x000fe200078e00ff */
[----:B------:R-:W-:Y:S01]  /*5150*/  LOP3.LUT R144, R7, 0x30, R144, 0xf8, !PT ;  /* 0x0000003007907812 */ /* 0x000fe200078ef890 */
[----:B------:R-:W-:Y:S01]  /*5160*/  UIADD3 UR4, UPT, UPT, UR44, 0x4200, URZ ;  /* 0x000042002c047890 */ /* 0x000fe2000fffe0ff */
[----:B------:R-:W2:Y:S01]  /*5170*/  LDC.64 R136, c[0x0][0x8a8] ;  /* 0x00022a00ff887b82 */ /* 0x000ea20000000a00 */
[----:B------:R-:W-:Y:S01]  /*5180*/  LOP3.LUT R69, R69, 0x600000, RZ, 0xc0, !PT ;  /* 0x0060000045457812 */ /* 0x000fe200078ec0ff */
[----:B------:R-:W-:Y:S01]  /*5190*/  IMAD.MOV.U32 R68, RZ, RZ, RZ ;  /* 0x000000ffff447224 */ /* 0x000fe200078e00ff */
[----:B------:R-:W-:Y:S01]  /*51a0*/  LOP3.LUT R144, R144, 0x1e40, R3, 0xf8, !PT ;  /* 0x00001e4090907812 */ /* 0x000fe200078ef803 */
[----:B------:R-:W-:Y:S01]  /*51b0*/  IMAD.MOV.U32 R149, RZ, RZ, RZ ;  /* 0x000000ffff957224 */ /* 0x000fe200078e00ff */
[----:B------:R-:W-:-:S02]  /*51c0*/  SEL R156, R156, 0xfffffff0, !P1 ;  /* 0xfffffff09c9c7807 */ /* 0x000fc40004800000 */
[----:B------:R-:W-:Y:S02]  /*51d0*/  CS2R R150, SRZ ;  /* 0x0000000000967805 */ /* 0x000fe4000001ff00 */
[----:B------:R-:W-:Y:S01]  /*51e0*/  SHF.R.S32.HI R3, RZ, 0x4, R155 ;  /* 0x00000004ff037819 */ /* 0x000fe2000001149b */
[----:B------:R-:W-:Y:S01]  /*51f0*/  IMAD.U32 R157, RZ, RZ, UR4 ;  /* 0x00000004ff9d7e24 */ /* 0x000fe2000f8e00ff */
[----:B------:R-:W3:Y:S01]  /*5200*/  LDS R0, [UR44+0x1a0] ;  /* 0x0001a02cff007984 */ /* 0x000ee20008000800 */
[----:B------:R-:W-:Y:S01]  /*5210*/  LOP3.LUT R158, R158, 0x60, RZ, 0xc0, !PT ;  /* 0x000000609e9e7812 */ /* 0x000fe200078ec0ff */
[----:B------:R-:W4:Y:S01]  /*5220*/  LDCU UR58, c[0x0][0x370] ;  /* 0x00006e00ff3a77ac */ /* 0x000f220008000800 */
[----:B------:R-:W-:Y:S01]  /*5230*/  LEA.HI.SX32 R154, R156, R3, 0x1c ;  /* 0x000000039c9a7211 */ /* 0x000fe200078fe2ff */
[----:B------:R-:W1:Y:S01]  /*5240*/  LDCU UR43, c[0x0][0xb0c] ;  /* 0x00016180ff2b77ac */ /* 0x000e620008000800 */
[----:B------:R-:W1:Y:S01]  /*5250*/  LDCU UR39, c[0x0][0xb30] ;  /* 0x00016600ff2777ac */ /* 0x000e620008000800 */
[----:B------:R-:W1:Y:S01]  /*5260*/  LDCU.64 UR56, c[0x0][0x888] ;  /* 0x00011100ff3877ac */ /* 0x000e620008000a00 */
[----:B------:R-:W1:Y:S01]  /*5270*/  LDCU.64 UR40, c[0x0][0xb28] ;  /* 0x00016500ff2877ac */ /* 0x000e620008000a00 */
[----:B------:R-:W1:Y:S01]  /*5280*/  LDCU.64 UR60, c[0x0][0x890] ;  /* 0x00011200ff3c77ac */ /* 0x000e620008000a00 */
[----:B------:R-:W1:Y:S01]  /*5290*/  LDCU.128 UR52, c[0x0][0xb10] ;  /* 0x00016200ff3477ac */ /* 0x000e620008000c00 */
[----:B------:R-:W1:Y:S01]  /*52a0*/  LDCU UR47, c[0x0][0x374] ;  /* 0x00006e80ff2f77ac */ /* 0x000e620008000800 */
[----:B------:R-:W-:Y:S01]  /*52b0*/  UIADD3 UR62, UPT, UPT, UR44, 0x200, URZ ;  /* 0x000002002c3e7890 */ /* 0x000fe2000fffe0ff */
[----:B-1234-:R-:W-:-:S11]  /*52c0*/  IMAD.IADD R69, R0, 0x1, R69 ;  /* 0x0000000100457824 */ /* 0x01efd600078e0245 */
.L_x_120:
[C---:B------:R-:W-:Y:S02]  /*52d0*/  LEA R3, R149.reuse, UR44, 0x3 ;  /* 0x0000002c95037c11 */ /* 0x040fe4000f8e18ff */
[----:B------:R-:W-:Y:S02]  /*52e0*/  SHF.L.U32 R0, R152, 0x1f, RZ ;  /* 0x0000001f98007819 */ /* 0x000fe400000006ff */
[----:B------:R-:W-:Y:S02]  /*52f0*/  LEA R5, R149, UR44, 0x4 ;  /* 0x0000002c95057c11 */ /* 0x000fe4000f8e20ff */
[----:B-1----:R-:W1:Y:S02]  /*5300*/  SYNCS.PHASECHK.TRANS64.TRYWAIT P0, [R3+URZ+0xf0], R0 ;  /* 0x0000f000030075a7 */ /* 0x002e6400080011ff */
[----:B-1----:R-:W-:Y:S05]  /*5310*/  @!P0 BRA `(.L_x_95) ;  /* 0x00000044009c8947 */ /* 0x002fea0003800000 */
.L_x_172:
        /* <DEDUP_REMOVED lines=11> */
[----:B------:R-:W-:Y:S01]  /*53d0*/  PLOP3.LUT P0, PT, PT, PT, UP1, 0x80, 0x8 ;  /* 0x000000000008781c */ /* 0x000fe20003f0f018 */
[----:B------:R-:W-:Y:S11]  /*53e0*/  UP2UR UR46, UPR, URZ, 0x2 ;  /* 0x00000002ff2e7883 */ /* 0x000ff60008000000 */
[----:B------:R-:W-:Y:S01]  /*53f0*/  @!UPT UIADD3 URZ, UPT, UPT, URZ, URZ, URZ ;  /* 0x000000fffffff290 */ /* 0x000fe2000fffe0ff */
[----:B-1----:R-:W-:Y:S02]  /*5400*/  @P0 SHF.R.U32.HI R0, RZ, 0x10, R5 ;  /* 0x00000010ff000819 */ /* 0x002fe40000011605 */
        /* <DEDUP_REMOVED lines=12> */
[----:B------:R-:W2:Y:S01]  /*54d0*/  LDCU UR12, c[0x0][0xb20] ;  /* 0x00016400ff0c77ac */ /* 0x000ea20008000800 */
[----:B------:R-:W-:Y:S02]  /*54e0*/  UIMAD.WIDE.U32 UR4, UR47, UR55, URZ ;  /* 0x000000372f0472a5 */ /* 0x000fe4000f8e00ff */
[----:B------:R-:W-:Y:S02]  /*54f0*/  UIMAD.WIDE.U32 UR6, UR58, UR52, URZ ;  /* 0x000000343a0672a5 */ /* 0x000fe4000f8e00ff */
[----:B------:R-:W-:Y:S02]  /*5500*/  UISETP.NE.AND UP0, UPT, UR54, 0x1, UPT ;  /* 0x000000013600788c */ /* 0x000fe4000bf05270 */
[----:B------:R-:W-:Y:S02]  /*5510*/  UIMAD.WIDE.U32 UR8, UR37, UR55, URZ ;  /* 0x00000037250872a5 */ /* 0x000fe4000f8e00ff */
[----:B------:R-:W-:Y:S02]  /*5520*/  UIMAD.WIDE.U32 UR10, UR38, UR52, URZ ;  /* 0x00000034260a72a5 */ /* 0x000fe4000f8e00ff */
[----:B------:R-:W-:Y:S02]  /*5530*/  UISETP.NE.AND UP1, UPT, UR43, 0x1, UPT ;  /* 0x000000012b00788c */ /* 0x000fe4000bf25270 */
[----:B------:R-:W-:Y:S01]  /*5540*/  UISETP.NE.AND UP2, UPT, UR42, 0x1, UPT ;  /* 0x000000012a00788c */ /* 0x000fe2000bf45270 */
[----:B------:R-:W-:Y:S02]  /*5550*/  UMOV UR4, UR5 ;  /* 0x0000000500047c82 */ /* 0x000fe40008000000 */
[----:B--2---:R-:W-:Y:S03]  /*5560*/  USHF.R.U32.HI UR5, URZ, UR12, UR4 ;  /* 0x0000000cff057299 */ /* 0x004fe60008011604 */
[----:B------:R-:W-:Y:S02]  /*5570*/  UMOV UR4, UR7 ;  /* 0x0000000700047c82 */ /* 0x000fe40008000000 */
[----:B------:R-:W-:Y:S02]  /*5580*/  USHF.R.U32.HI UR7, URZ, UR53, UR4 ;  /* 0x00000035ff077299 */ /* 0x000fe40008011604 */
[----:B------:R-:W-:Y:S02]  /*5590*/  USEL UR4, UR47, UR5, !UP0 ;  /* 0x000000052f047287 */ /* 0x000fe4000c000000 */
[----:B------:R-:W-:Y:S01]  /*55a0*/  USEL UR7, UR58, UR7, !UP1 ;  /* 0x000000073a077287 */ /* 0x000fe2000c800000 */
[----:B------:R-:W-:Y:S01]  /*55b0*/  UMOV UR5, UR9 ;  /* 0x0000000900057c82 */ /* 0x000fe20008000000 */
[----:B------:R-:W-:Y:S02]  /*55c0*/  UIMAD.WIDE.U32 UR8, UR4, UR40, URZ ;  /* 0x00000028040872a5 */ /* 0x000fe4000f8e00ff */
[----:B------:R-:W-:Y:S03]  /*55d0*/  USHF.R.U32.HI UR6, URZ, UR12, UR5 ;  /* 0x0000000cff067299 */ /* 0x000fe60008011605 */
[----:B------:R-:W-:Y:S01]  /*55e0*/  UMOV UR5, UR11 ;  /* 0x0000000b00057c82 */ /* 0x000fe20008000000 */
[----:B------:R-:W-:Y:S02]  /*55f0*/  UIMAD.WIDE.U32 UR10, UR7, UR40, URZ ;  /* 0x00000028070a72a5 */ /* 0x000fe4000f8e00ff */
[----:B------:R-:W-:Y:S02]  /*5600*/  USHF.R.U32.HI UR12, URZ, UR53, UR5 ;  /* 0x00000035ff0c7299 */ /* 0x000fe40008011605 */
[----:B------:R-:W-:Y:S01]  /*5610*/  USEL UR6, UR37, UR6, !UP0 ;  /* 0x0000000625067287 */ /* 0x000fe2000c000000 */
[----:B------:R-:W-:Y:S02]  /*5620*/  UMOV UR5, UR9 ;  /* 0x0000000900057c82 */ /* 0x000fe40008000000 */
[----:B------:R-:W-:Y:S01]  /*5630*/  UMOV UR10, UR11 ;  /* 0x0000000b000a7c82 */ /* 0x000fe20008000000 */
[----:B------:R-:W-:Y:S02]  /*5640*/  @UP2 USHF.R.U32.HI UR4, URZ, UR41, UR5 ;  /* 0x00000029ff042299 */ /* 0x000fe40008011605 */
[----:B------:R-:W-:Y:S02]  /*5650*/  @UP2 USHF.R.U32.HI UR7, URZ, UR41, UR10 ;  /* 0x00000029ff072299 */ /* 0x000fe4000801160a */
[----:B------:R-:W-:Y:S02]  /*5660*/  UIMAD UR4, UR42, UR4, URZ ;  /* 0x000000042a0472a4 */ /* 0x000fe4000f8e02ff */
[----:B------:R-:W-:Y:S02]  /*5670*/  UIMAD.WIDE.U32 UR10, UR6, UR40, URZ ;  /* 0x00000028060a72a5 */ /* 0x000fe4000f8e00ff */
[----:B------:R-:W-:Y:S02]  /*5680*/  USEL UR5, UR38, UR12, !UP1 ;  /* 0x0000000c26057287 */ /* 0x000fe4000c800000 */
[----:B------:R-:W-:Y:S02]  /*5690*/  UIMAD UR8, UR42, UR7, URZ ;  /* 0x000000072a0872a4 */ /* 0x000fe4000f8e02ff */
[----:B------:R-:W-:Y:S03]  /*56a0*/  UISETP.GE.AND UP0, UPT, UR6, UR4, UPT ;  /* 0x000000040600728c */ /* 0x000fe6000bf06270 */
[----:B------:R-:W-:Y:S01]  /*56b0*/  UMOV UR4, UR11 ;  /* 0x0000000b00047c82 */ /* 0x000fe20008000000 */
[----:B------:R-:W-:Y:S02]  /*56c0*/  UISETP.GE.OR UP0, UPT, UR5, UR8, UP0 ;  /* 0x000000080500728c */ /* 0x000fe40008706670 */
[----:B------:R-:W-:Y:S02]  /*56d0*/  USHF.R.U32.HI UR4, URZ, UR41, UR4 ;  /* 0x00000029ff047299 */ /* 0x000fe40008011604 */
[----:B------:R-:W-:Y:S02]  /*56e0*/  UIMAD.WIDE.U32 UR8, UR5, UR40, URZ ;  /* 0x00000028050872a5 */ /* 0x000fe4000f8e00ff */
[----:B------:R-:W-:Y:S02]  /*56f0*/  USEL UR11, UR6, UR4, !UP2 ;  /* 0x00000004060b7287 */ /* 0x000fe4000d000000 */
[----:B------:R-:W-:Y:S02]  /*5700*/  UIADD3 UR8, UPT, UPT, -UR5, URZ, URZ ;  /* 0x000000ff05087290 */ /* 0x000fe4000fffe1ff */
[----:B------:R-:W-:Y:S01]  /*5710*/  UIADD3 UR10, UPT, UPT, -UR11, URZ, URZ ;  /* 0x000000ff0b0a7290 */ /* 0x000fe2000fffe1ff */
[----:B------:R-:W-:Y:S01]  /*5720*/  @!UP0 UMOV UR4, UR9 ;  /* 0x0000000900048c82 */ /* 0x000fe20008000000 */
[----:B------:R-:W-:Y:S02]  /*5730*/  UIADD3 UR9, UPT, UPT, -UR6, URZ, URZ ;  /* 0x000000ff06097290 */ /* 0x000fe4000fffe1ff */
[----:B------:R-:W-:Y:S02]  /*5740*/  @!UP0 USHF.R.U32.HI UR4, URZ, UR41, UR4 ;  /* 0x00000029ff048299 */ /* 0x000fe40008011604 */
[----:B------:R-:W-:Y:S02]  /*5750*/  UIMAD UR10, UR42, UR10, UR6 ;  /* 0x0000000a2a0a72a4 */ /* 0x000fe4000f8e0206 */
[----:B------:R-:W-:Y:S04]  /*5760*/  @!UP0 USEL UR4, UR5, UR4, !UP2 ;  /* 0x0000000405048287 */ /* 0x000fe8000d000000 */
[----:B------:R-:W-:Y:S02]  /*5770*/  @!UP0 UIMAD UR10, UR7, UR10, UR4 ;  /* 0x0000000a070a82a4 */ /* 0x000fe4000f8e0204 */
[----:B------:R-:W-:Y:S02]  /*5780*/  @!UP0 UIADD3 UR11, UPT, UPT, UR11, -UR4, URZ ;  /* 0x800000040b0b8290 */ /* 0x000fe4000fffe0ff */
[----:B------:R-:W-:Y:S02]  /*5790*/  UIMAD UR7, UR43, UR8, UR38 ;  /* 0x000000082b0772a4 */ /* 0x000fe4000f8e0226 */
[----:B------:R-:W-:Y:S02]  /*57a0*/  @!UP0 UIMAD UR6, UR11, UR42, UR5 ;  /* 0x0000002a0b0682a4 */ /* 0x000fe4000f8e0205 */
[----:B------:R-:W-:Y:S01]  /*57b0*/  UIMAD UR4, UR54, UR9, UR37 ;  /* 0x00000009360472a4 */ /* 0x000fe2000f8e0225 */
[----:B------:R-:W-:Y:S02]  /*57c0*/  @!UP0 UMOV UR5, UR10 ;  /* 0x0000000a00058c82 */ /* 0x000fe40008000000 */
[----:B------:R-:W-:Y:S02]  /*57d0*/  UIMAD UR38, UR5, UR43, UR7 ;  /* 0x0000002b052672a4 */ /* 0x000fe4000f8e0207 */
[----:B------:R-:W-:Y:S11]  /*57e0*/  UIMAD UR37, UR6, UR54, UR4 ;  /* 0x00000036062572a4 */ /* 0x000ff6000f8e0204 */
[----:B------:R-:W-:Y:S01]  /*57f0*/  @!UPT UIADD3 URZ, UPT, UPT, URZ, URZ, URZ ;  /* 0x000000fffffff290 */ /* 0x000fe2000fffe0ff */
.L_x_96:
[----:B------:R-:W-:Y:S01]  /*5800*/  UISETP.NE.AND UP0, UPT, UR39, 0x1, UPT ;  /* 0x000000012700788c */ /* 0x000fe2000bf05270 */
[----:B------:R-:W-:Y:S01]  /*5810*/  IADD3 R149, PT, PT, R149, 0x1, RZ ;  /* 0x0000000195957810 */ /* 0x000fe20007ffe0ff */
[----:B------:R-:W-:Y:S02]  /*5820*/  USHF.L.U32 UR50, UR16, 0x7, URZ ;  /* 0x0000000710327899 */ /* 0x000fe400080006ff */
[----:B------:R-:W-:Y:S07]  /*5830*/  USHF.L.U32 UR49, UR20, 0x7, URZ ;  /* 0x0000000714317899 */ /* 0x000fee00080006ff */
[----:B------:R-:W2:Y:S01]  /*5840*/  @!UP0 LDCU.128 UR12, c[0x0][0xb10] ;  /* 0x00016200ff0c87ac */ /* 0x000ea20008000c00 */
[----:B------:R-:W3:Y:S01]  /*5850*/  @!UP0 LDCU UR5, c[0x0][0xb0c] ;  /* 0x00016180ff0587ac */ /* 0x000ee20008000800 */
[----:B------:R-:W4:Y:S01]  /*5860*/  @!UP0 LDCU UR10, c[0x0][0xb20] ;  /* 0x00016400ff0a87ac */ /* 0x000f220008000800 */
[----:B--2---:R-:W-:Y:S02]  /*5870*/  UIMAD.WIDE.U32 UR8, UR38, UR12, URZ ;  /* 0x0000000c260872a5 */ /* 0x004fe4000f8e00ff */
[----:B------:R-:W-:Y:S02]  /*5880*/  UIMAD.WIDE.U32 UR6, UR37, UR15, URZ ;  /* 0x0000000f250672a5 */ /* 0x000fe4000f8e00ff */
[----:B------:R-:W-:Y:S03]  /*5890*/  @!UP0 UISETP.NE.AND UP1, UPT, UR14, 0x1, UPT ;  /* 0x000000010e00888c */ /* 0x000fe6000bf25270 */
[----:B------:R-:W-:Y:S01]  /*58a0*/  @!UP0 UMOV UR4, UR9 ;  /* 0x0000000900048c82 */ /* 0x000fe20008000000 */
[----:B---3--:R-:W-:Y:S02]  /*58b0*/  @!UP0 UISETP.NE.AND UP2, UPT, UR5, 0x1, UPT ;  /* 0x000000010500888c */ /* 0x008fe4000bf45270 */
[----:B------:R-:W-:Y:S01]  /*58c0*/  @!UP0 USHF.R.U32.HI UR4, URZ, UR13, UR4 ;  /* 0x0000000dff048299 */ /* 0x000fe20008011604 */
[----:B------:R-:W-:Y:S02]  /*58d0*/  @!UP0 UMOV UR6, UR7 ;  /* 0x0000000700068c82 */ /* 0x000fe40008000000 */
[----:B----4-:R-:W-:Y:S02]  /*58e0*/  @!UP0 USHF.R.U32.HI UR6, URZ, UR10, UR6 ;  /* 0x0000000aff068299 */ /* 0x010fe40008011606 */
[----:B------:R-:W-:Y:S02]  /*58f0*/  @!UP0 USEL UR7, UR38, UR4, !UP2 ;  /* 0x0000000426078287 */ /* 0x000fe4000d000000 */
[----:B------:R-:W-:Y:S04]  /*5900*/  @!UP0 USEL UR6, UR37, UR6, !UP1 ;  /* 0x0000000625068287 */ /* 0x000fe8000c800000 */
[----:B------:R-:W-:Y:S02]  /*5910*/  @!UP0 UIADD3 UR4, UPT, UPT, -UR7, UR6, URZ ;  /* 0x0000000607048290 */ /* 0x000fe4000fffe1ff */
[----:B------:R-:W-:Y:S02]  /*5920*/  @!UP0 UIADD3 UR6, UPT, UPT, UR7, -UR6, URZ ;  /* 0x8000000607068290 */ /* 0x000fe4000fffe0ff */
[----:B------:R-:W-:Y:S02]  /*5930*/  @!UP0 UIMAD UR38, UR4, UR5, UR38 ;  /* 0x00000005042682a4 */ /* 0x000fe4000f8e0226 */
[----:B------:R-:W-:Y:S02]  /*5940*/  @!UP0 UIMAD UR37, UR6, UR14, UR37 ;  /* 0x0000000e062582a4 */ /* 0x000fe4000f8e0225 */
[----:B------:R-:W-:Y:S09]  /*5950*/  ULOP3.LUT UP0, URZ, UR62, 0x1b0, URZ, 0xc0, !UPT ;  /* 0x000001b03eff7892 */ /* 0x000ff2000f80c0ff */
[----:B------:R-:W-:Y:S05]  /*5960*/  BRA.U !UP0, `(.L_x_97) ;  /* 0x0000000108407547 */ /* 0x000fea000b800000 */
[----:B------:R-:W2:Y:S01]  /*5970*/  LDCU.64 UR8, c[0x4][0x80] ;  /* 0x01001000ff0877ac */ /* 0x000ea20008000a00 */
[----:B------:R-:W-:Y:S01]  /*5980*/  MOV R3, 0x0 ;  /* 0x0000000000037802 */ /* 0x000fe20000000f00 */
[----:B------:R-:W-:Y:S02]  /*5990*/  HFMA2 R12, -RZ, RZ, 0, 5.9604644775390625e-08 ;  /* 0x00000001ff0c7431 */ /* 0x000fe400000001ff */
[----:B------:R-:W-:Y:S02]  /*59a0*/  IMAD.MOV.U32 R8, RZ, RZ, 0x70 ;  /* 0x00000070ff087424 */ /* 0x000fe400078e00ff */
[----:B------:R-:W-:Y:S01]  /*59b0*/  IMAD.MOV.U32 R13, RZ, RZ, RZ ;  /* 0x000000ffff0d7224 */ /* 0x000fe200078e00ff */
[----:B------:R-:W3:Y:S01]  /*59c0*/  LDCU.64 UR6, c[0x4][0x88] ;  /* 0x01001100ff0677ac */ /* 0x000ee20008000a00 */
[----:B------:R-:W4:Y:S01]  /*59d0*/  LDC.64 R2, c[0x4][R3] ;  /* 0x0100000003027b82 */ /* 0x000f220000000a00 */
[----:B------:R-:W1:Y:S01]  /*59e0*/  LDCU.64 UR4, c[0x4][0x8] ;  /* 0x01000100ff0477ac */ /* 0x000e620008000a00 */
[----:B--2---:R-:W-:Y:S01]  /*59f0*/  MOV R5, UR9 ;  /* 0x0000000900057c02 */ /* 0x004fe20008000f00 */
[----:B------:R-:W-:Y:S01]  /*5a00*/  IMAD.U32 R4, RZ, RZ, UR8 ;  /* 0x00000008ff047e24 */ /* 0x000fe2000f8e00ff */
[----:B---3--:R-:W-:Y:S01]  /*5a10*/  MOV R7, UR7 ;  /* 0x0000000700077c02 */ /* 0x008fe20008000f00 */
[----:B------:R-:W-:Y:S01]  /*5a20*/  IMAD.U32 R6, RZ, RZ, UR6 ;  /* 0x00000006ff067e24 */ /* 0x000fe2000f8e00ff */
[----:B-1----:R-:W-:Y:S01]  /*5a30*/  MOV R11, UR5 ;  /* 0x00000005000b7c02 */ /* 0x002fe20008000f00 */
[----:B------:R-:W-:Y:S02]  /*5a40*/  IMAD.U32 R10, RZ, RZ, UR4 ;  /* 0x00000004ff0a7e24 */ /* 0x000fe4000f8e00ff */
[----:B------:R-:W-:Y:S07]  /*5a50*/  LEPC R20, `(.L_x_97) ;  /* 0x000000001014794e */ /* 0x000fee0000000000 */
[----:B----45:R-:W-:Y:S05]  /*5a60*/  CALL.ABS.NOINC R2 ;  /* 0x0000000002007343 */ /* 0x030fea0003c00000 */
.L_x_97:
[----:B------:R-:W-:Y:S01]  /*5a70*/  LOP3.LUT P0, RZ, R157, 0x1b0, RZ, 0xc0, !PT ;  /* 0x000001b09dff7812 */ /* 0x000fe2000780c0ff */
[----:B------:R-:W-:Y:S11]  /*5a80*/  BSSY.RECONVERGENT B6, `(.L_x_98) ;  /* 0x0000013000067945 */ /* 0x000ff60003800200 */
[----:B------:R-:W-:Y:S01]  /*5a90*/  @!UPT UIADD3 URZ, UPT, UPT, URZ, URZ, URZ ;  /* 0x000000fffffff290 */ /* 0x000fe2000fffe0ff */
[----:B------:R-:W-:Y:S05]  /*5aa0*/  @!P0 BRA `(.L_x_99) ;  /* 0x0000000000408947 */ /* 0x000fea0003800000 */
        /* <DEDUP_REMOVED lines=16> */
.L_x_99:
[----:B------:R-:W-:Y:S05]  /*5bb0*/  BSYNC.RECONVERGENT B6 ;  /* 0x0000000000067941 */ /* 0x000fea0003800200 */
.L_x_98:
[----:B------:R-:W-:Y:S01]  /*5bc0*/  R2UR UR4, R148 ;  /* 0x00000000940472ca */ /* 0x000fe200000e0000 */
[----:B------:R-:W-:Y:S01]  /*5bd0*/  UISETP.NE.U32.AND UP0, UPT, UR60, URZ, UPT ;  /* 0x000000ff3c00728c */ /* 0x000fe2000bf05070 */
[----:B------:R-:W-:Y:S02]  /*5be0*/  ISETP.NE.U32.AND P4, PT, R138, RZ, PT ;  /* 0x000000ff8a00720c */ /* 0x000fe40003f85070 */
[----:B------:R-:W-:Y:S01]  /*5bf0*/  ISETP.NE.U32.AND P2, PT, RZ, UR56, PT ;  /* 0x00000038ff007c0c */ /* 0x000fe2000bf45070 */
[----:B------:R-:W-:Y:S01]  /*5c00*/  UISETP.NE.AND.EX UP1, UPT, UR61, URZ, UPT, UP0 ;  /* 0x000000ff3d00728c */ /* 0x000fe2000bf25300 */
[----:B------:R-:W-:Y:S01]  /*5c10*/  ISETP.NE.AND.EX P4, PT, R139, RZ, PT, P4 ;  /* 0x000000ff8b00720c */ /* 0x000fe20003f85340 */
[----:B------:R-:W-:Y:S01]  /*5c20*/  UPLOP3.LUT UP0, UPT, UPT, UPT, UPT, 0x40, 0x4 ;  /* 0x000000000004789c */ /* 0x000fe20003f0e870 */
[----:B------:R-:W-:Y:S05]  /*5c30*/  ISETP.NE.AND.EX P2, PT, RZ, UR57, PT, P2 ;  /* 0x00000039ff007c0c */ /* 0x000fea000bf45320 */
[----:B------:R-:W-:Y:S06]  /*5c40*/  UISETP.NE.AND UP2, UPT, UR4, URZ, UPT ;  /* 0x000000ff0400728c */ /* 0x000fec000bf45270 */
[----:B------:R-:W-:Y:S05]  /*5c50*/  PLOP3.LUT P1, PT, PT, PT, UP2, 0x80, 0x8 ;  /* 0x000000000008781c */ /* 0x000fea0003f2f028 */
[----:B------:R-:W-:Y:S06]  /*5c60*/  @UP2 UPLOP3.LUT UP0, UPT, UPT, UPT, UP1, 0x80, 0x8 ;  /* 0x000000000008289c */ /* 0x000fec0003f0f010 */
[----:B------:R-:W-:Y:S01]  /*5c70*/  PLOP3.LUT P0, PT, PT, PT, UP0, 0x80, 0x8 ;  /* 0x000000000008781c */ /* 0x000fe20003f0f008 */
[----:B------:R-:W-:Y:S01]  /*5c80*/  @!UPT UIADD3 URZ, UPT, UPT, URZ, URZ, URZ ;  /* 0x000000fffffff290 */ /* 0x000fe2000fffe0ff */
[----:B------:R-:W-:Y:S11]  /*5c90*/  BRA.U !UP1, `(.L_x_100) ;  /* 0x00000001093c7547 */ /* 0x000ff6000b800000 */
[----:B------:R-:W-:Y:S01]  /*5ca0*/  UISETP.NE.U32.AND UP0, UPT, UR56, URZ, UPT ;  /* 0x000000ff3800728c */ /* 0x000fe2000bf05070 */
[----:B-1----:R-:W-:Y:S01]  /*5cb0*/  HFMA2 R0, -RZ, RZ, 0, 5.9604644775390625e-08 ;  /* 0x00000001ff007431 */ /* 0x002fe200000001ff */
[----:B------:R-:W1:Y:S01]  /*5cc0*/  LDCU.64 UR8, c[0x0][0x358] ;  /* 0x00006b00ff0877ac */ /* 0x000e620008000a00 */
[----:B------:R-:W-:Y:S01]  /*5cd0*/  IMAD.MOV.U32 R145, RZ, RZ, 0x1 ;  /* 0x00000001ff917424 */ /* 0x000fe200078e00ff */
[----:B------:R-:W-:Y:S06]  /*5ce0*/  UISETP.NE.AND.EX UP0, UPT, UR57, URZ, UPT, UP0 ;  /* 0x000000ff3900728c */ /* 0x000fec000bf05300 */
[----:B------:R-:W-:Y:S05]  /*5cf0*/  PLOP3.LUT P3, PT, PT, PT, UP0, 0x80, 0x8 ;  /* 0x000000000008781c */ /* 0x000fea0003f6f008 */
[----:B------:R-:W2:Y:S01]  /*5d00*/  @UP0 LDCU.64 UR4, c[0x0][0x888] ;  /* 0x00011100ff0407ac */ /* 0x000ea20008000a00 */
[----:B------:R-:W-:Y:S07]  /*5d10*/  @UP0 UIMAD UR6, UR36, UR60, URZ ;  /* 0x0000003c240602a4 */ /* 0x000fee000f8e02ff */
[----:B------:R-:W-:Y:S01]  /*5d20*/  @!P3 PRMT R145, R0, 0x7610, R145 ;  /* 0x000076100091b816 */ /* 0x000fe20000000091 */
[----:B--2---:R-:W-:Y:S06]  /*5d30*/  @UP0 UIMAD.WIDE UR4, UR6, 0x4, UR4 ;  /* 0x00000004060408a5 */ /* 0x004fec000f8e0204 */
[----:B------:R-:W-:Y:S01]  /*5d40*/  IMAD.U32 R2, RZ, RZ, UR4 ;  /* 0x00000004ff027e24 */ /* 0x000fe2000f8e00ff */
[----:B------:R-:W-:Y:S04]  /*5d50*/  MOV R3, UR5 ;  /* 0x0000000500037c02 */ /* 0x000fe80008000f00 */
[----:B------:R-:W2:Y:S01]  /*5d60*/  @!UP0 LDCU UR4, c[0x0][0x880] ;  /* 0x00011000ff0487ac */ /* 0x000ea20008000800 */
[----:B-1---5:R3:W5:Y:S02]  /*5d70*/  @P3 LDG.E R72, desc[UR8][R2.64] ;  /* 0x0000000802483981 */ /* 0x022764000c1e1900 */
[----:B--23--:R-:W-:Y:S02]  /*5d80*/  @!P3 IMAD.U32 R72, RZ, RZ, UR4 ;  /* 0x00000004ff48be24 */ /* 0x00cfe4000f8e00ff */
.L_x_100:
[----:B------:R-:W-:Y:S05]  /*5d90*/  @!P4 BRA `(.L_x_101) ;  /* 0x000000000024c947 */ /* 0x000fea0003800000 */
[----:B------:R-:W-:Y:S01]  /*5da0*/  ISETP.NE.U32.AND P3, PT, R136, RZ, PT ;  /* 0x000000ff8800720c */ /* 0x000fe20003f65070 */
[----:B------:R-:W2:Y:S03]  /*5db0*/  LDCU.64 UR4, c[0x0][0x358] ;  /* 0x00006b00ff0477ac */ /* 0x000ea60008000a00 */
[----:B------:R-:W-:Y:S11]  /*5dc0*/  ISETP.NE.AND.EX P3, PT, R137, RZ, PT, P3 ;  /* 0x000000ff8900720c */ /* 0x000ff60003f65330 */
[----:B------:R-:W-:Y:S02]  /*5dd0*/  @!UPT UIADD3 URZ, UPT, UPT, URZ, URZ, URZ ;  /* 0x000000fffffff290 */ /* 0x000fe4000fffe0ff */
[----:B------:R-:W3:Y:S01]  /*5de0*/  @P3 LDC.64 R2, c[0x0][0x8a8] ;  /* 0x00022a00ff023b82 */ /* 0x000ee20000000a00 */
[----:B-1----:R-:W-:Y:S04]  /*5df0*/  @P3 IMAD R0, R138, UR36, RZ ;  /* 0x000000248a003c24 */ /* 0x002fe8000f8e02ff */
[----:B---3--:R-:W-:Y:S05]  /*5e00*/  @P3 IMAD.WIDE R2, R0, 0x4, R2 ;  /* 0x0000000400023825 */ /* 0x008fea00078e0202 */
[----:B--2--5:R2:W5:Y:S02]  /*5e10*/  @P3 LDG.E R70, desc[UR4][R2.64] ;  /* 0x0000000402463981 */ /* 0x024564000c1e1900 */
[----:B--2---:R-:W3:Y:S02]  /*5e20*/  @!P3 LDC R70, c[0x0][0x8a0] ;  /* 0x00022800ff46bb82 */ /* 0x004ee40000000800 */
.L_x_101:
[----:B-----5:R-:W-:Y:S01]  /*5e30*/  ISETP.NE.AND P4, PT, R72, RZ, PT ;  /* 0x000000ff4800720c */ /* 0x020fe20003f85270 */
[----:B------:R-:W-:Y:S01]  /*5e40*/  BSSY B1, `(.L_x_102) ;  /* 0x0000048000017945 */ /* 0x000fe20003800000 */
[----:B------:R-:W-:Y:S01]  /*5e50*/  SEL R7, RZ, 0xffffffff, P2 ;  /* 0xffffffffff077807 */ /* 0x000fe20001000000 */
[----:B------:R-:W-:Y:S01]  /*5e60*/  IMAD.MOV.U32 R79, RZ, RZ, 0x1 ;  /* 0x00000001ff4f7424 */ /* 0x000fe200078e00ff */
[----:B------:R-:W-:Y:S01]  /*5e70*/  LOP3.LUT P3, RZ, R145, 0xff, RZ, 0xc0, !PT ;  /* 0x000000ff91ff7812 */ /* 0x000fe2000786c0ff */
[C---:B------:R-:W-:Y:S01]  /*5e80*/  IMAD R71, R68.reuse, 0x80, R69 ;  /* 0x0000008044477824 */ /* 0x040fe200078e0245 */
[----:B-1----:R-:W-:Y:S02]  /*5e90*/  @P1 SEL R0, RZ, 0xffffffff, P4 ;  /* 0xffffffffff001807 */ /* 0x002fe40002000000 */
[----:B------:R-:W-:Y:S02]  /*5ea0*/  CS2R R90, SRZ ;  /* 0x00000000005a7805 */ /* 0x000fe4000001ff00 */
[----:B------:R-:W-:Y:S02]  /*5eb0*/  LEA R3, R151, UR44, 0x3 ;  /* 0x0000002c97037c11 */ /* 0x000fe4000f8e18ff */
[----:B------:R-:W-:Y:S02]  /*5ec0*/  CS2R R88, SRZ ;  /* 0x0000000000587805 */ /* 0x000fe4000001ff00 */
[----:B------:R-:W-:Y:S02]  /*5ed0*/  @P0 SEL R0, R7, R0, !P3 ;  /* 0x0000000007000207 */ /* 0x000fe40005800000 */
[----:B------:R-:W-:Y:S02]  /*5ee0*/  CS2R R86, SRZ ;  /* 0x0000000000567805 */ /* 0x000fe4000001ff00 */
[----:B------:R-:W-:Y:S02]  /*5ef0*/  LEA R78, R68, UR44, 0x3 ;  /* 0x0000002c444e7c11 */ /* 0x000fe4000f8e18ff */
[----:B------:R-:W-:Y:S02]  /*5f00*/  CS2R R84, SRZ ;  /* 0x0000000000547805 */ /* 0x000fe4000001ff00 */
[----:B------:R-:W-:Y:S02]  /*5f10*/  @P1 LOP3.LUT R0, R0, 0x1, RZ, 0xc0, !PT ;  /* 0x0000000100001812 */ /* 0x000fe400078ec0ff */
[----:B------:R-:W-:Y:S02]  /*5f20*/  CS2R R82, SRZ ;  /* 0x0000000000527805 */ /* 0x000fe4000001ff00 */
[----:B------:R-:W-:Y:S02]  /*5f30*/  SHF.L.U32 R5, R153, 0x1f, RZ ;  /* 0x0000001f99057819 */ /* 0x000fe400000006ff */
[----:B------:R-:W-:Y:S02]  /*5f40*/  CS2R R80, SRZ ;  /* 0x0000000000507805 */ /* 0x000fe4000001ff00 */
[----:B------:R-:W-:Y:S02]  /*5f50*/  ISETP.NE.U32.OR P6, PT, R0, 0x1, !P1 ;  /* 0x000000010000780c */ /* 0x000fe40004fc5470 */
[----:B------:R-:W-:Y:S02]  /*5f60*/  CS2R R94, SRZ ;  /* 0x00000000005e7805 */ /* 0x000fe4000001ff00 */
[----:B------:R-:W-:Y:S02]  /*5f70*/  PLOP3.LUT P2, PT, PT, PT, UP1, 0x80, 0x8 ;  /* 0x000000000008781c */ /* 0x000fe40003f4f018 */
[----:B------:R-:W-:Y:S02]  /*5f80*/  CS2R R92, SRZ ;  /* 0x00000000005c7805 */ /* 0x000fe4000001ff00 */
[----:B------:R-:W-:Y:S02]  /*5f90*/  SEL R0, RZ, 0xffffffff, P4 ;  /* 0xffffffffff007807 */ /* 0x000fe40002000000 */
[----:B------:R-:W-:Y:S03]  /*5fa0*/  P2R R96, PR, RZ, 0x40 ;  /* 0x00000040ff607803 */ /* 0x000fe60000000000 */
[----:B------:R-:W-:Y:S04]  /*5fb0*/  @P6 SHF.L.U32 R2, R150, 0x1f, RZ ;  /* 0x0000001f96026819 */ /* 0x000fe800000006ff */
[----:B------:R-:W-:Y:S01]  /*5fc0*/  @P2 SEL R0, R7, R0, !P3 ;  /* 0x0000000007002207 */ /* 0x000fe20005800000 */
[----:B------:R-:W1:Y:S03]  /*5fd0*/  @P6 SYNCS.PHASECHK.TRANS64.TRYWAIT P1, [R3+URZ+0xc0], R2 ;  /* 0x0000c002030065a7 */ /* 0x000e6600080211ff */
[----:B------:R-:W-:Y:S04]  /*5fe0*/  LOP3.LUT R0, R0, 0x1, RZ, 0xc0, !PT ;  /* 0x0000000100007812 */ /* 0x000fe800078ec0ff */
[----:B------:R-:W-:Y:S04]  /*5ff0*/  ISETP.NE.U32.AND P5, PT, R0, 0x1, PT ;  /* 0x000000010000780c */ /* 0x000fe80003fa5070 */
[----:B------:R-:W-:Y:S01]  /*6000*/  P2R R108, PR, RZ, 0x20 ;  /* 0x00000020ff6c7803 */ /* 0x000fe20000000000 */
[----:B------:R2:W4:Y:S01]  /*6010*/  SYNCS.PHASECHK.TRANS64.TRYWAIT P0, [R78+URZ+0x110], R5 ;  /* 0x000110054e0075a7 */ /* 0x00052200080011ff */
[----:B-1----:R-:W-:Y:S01]  /*6020*/  @P6 SEL R79, RZ, 0x1, !P1 ;  /* 0x00000001ff4f6807 */ /* 0x002fe20004800000 */
[----:B--2---:R-:W-:Y:S06]  /*6030*/  @!P6 BRA `(.L_x_103) ;  /* 0x0000000000a0e947 */ /* 0x004fec0003800000 */
[----:B------:R-:W-:Y:S01]  /*6040*/  @P5 IMAD R7, R151, 0x2000, R144 ;  /* 0x0000200097075824 */ /* 0x000fe200078e0290 */
[----:B------:R-:W-:Y:S01]  /*6050*/  ISETP.NE.AND P1, PT, R79, RZ, PT ;  /* 0x000000ff4f00720c */ /* 0x000fe20003f25270 */
[----:B------:R-:W-:Y:S01]  /*6060*/  BSSY B0, `(.L_x_104) ;  /* 0x0000011000007945 */ /* 0x000fe20003800000 */
[----:B------:R-:W-:Y:S01]  /*6070*/  CS2R R94, SRZ ;  /* 0x00000000005e7805 */ /* 0x000fe2000001ff00 */
[----:B------:R-:W-:Y:S01]  /*6080*/  @P5 VIADD R9, R7, UR44 ;  /* 0x0000002c07095c36 */ /* 0x000fe20008000000 */
[----:B------:R-:W-:Y:S02]  /*6090*/  CS2R R92, SRZ ;  /* 0x00000000005c7805 */ /* 0x000fe4000001ff00 */
[----:B------:R-:W-:Y:S02]  /*60a0*/  CS2R R82, SRZ ;  /* 0x0000000000527805 */ /* 0x000fe4000001ff00 */
[----:B------:R-:W-:Y:S01]  /*60b0*/  CS2R R80, SRZ ;  /* 0x0000000000507805 */ /* 0x000fe2000001ff00 */
[--C-:B------:R-:W-:Y:S01]  /*60c0*/  @P5 IMAD.IADD R6, R156, 0x1, R9.reuse ;  /* 0x000000019c065824 */ /* 0x100fe200078e0209 */
[----:B------:R-:W-:Y:S01]  /*60d0*/  CS2R R86, SRZ ;  /* 0x0000000000567805 */ /* 0x000fe2000001ff00 */
[--C-:B------:R-:W-:Y:S01]  /*60e0*/  @P5 IMAD.IADD R4, R155, 0x1, R9.reuse ;  /* 0x000000019b045824 */ /* 0x100fe200078e0209 */
[----:B------:R-:W-:Y:S01]  /*60f0*/  CS2R R84, SRZ ;  /* 0x0000000000547805 */ /* 0x000fe2000001ff00 */
[----:B------:R-:W-:Y:S01]  /*6100*/  @P5 IMAD R2, R154, 0x10, R9 ;  /* 0x000000109a025824 */ /* 0x000fe200078e0209 */
[----:B------:R-:W-:Y:S02]  /*6110*/  CS2R R90, SRZ ;  /* 0x00000000005a7805 */ /* 0x000fe4000001ff00 */
[----:B------:R-:W-:Y:S01]  /*6120*/  CS2R R88, SRZ ;  /* 0x0000000000587805 */ /* 0x000fe2000001ff00 */
[----:B------:R-:W-:Y:S06]  /*6130*/  @P1 BRA `(.L_x_105) ;  /* 0x00000000000c1947 */ /* 0x000fec0003800000 */
[----:B------:R-:W-:Y:S04]  /*6140*/  SHF.L.U32 R0, R150, 0x1f, RZ ;  /* 0x0000001f96007819 */ /* 0x000fe800000006ff */
[----:B------:R-:W1:Y:S02]  /*6150*/  SYNCS.PHASECHK.TRANS64.TRYWAIT P1, [R3+URZ+0xc0], R0 ;  /* 0x0000c000030075a7 */ /* 0x000e6400080211ff */
[----:B-1----:R-:W-:Y:S05]  /*6160*/  @!P1 BRA `(.L_x_106) ;  /* 0x00000038001c9947 */ /* 0x002fea0003800000 */
.L_x_105:
[----:B------:R-:W-:Y:S05]  /*6170*/  BSYNC B0 ;  /* 0x0000000000007941 */ /* 0x000fea0003800000 */
.L_x_104:
[----:B------:R-:W-:Y:S01]  /*6180*/  ISETP.NE.AND P1, PT, R108, RZ, PT ;  /* 0x000000ff6c00720c */ /* 0x000fe20003f25270 */
[----:B-1----:R-:W-:Y:S02]  /*6190*/  VIADD R3, R3, 0xd0 ;  /* 0x000000d003037836 */ /* 0x002fe40000000000 */
[----:B------:R-:W-:Y:S02]  /*61a0*/  IMAD.U32 R0, RZ, RZ, UR45 ;  /* 0x0000002dff007e24 */ /* 0x000fe4000f8e00ff */
[----:B------:R-:W-:Y:S03]  /*61b0*/  VIADD R151, R151, 0x1 ;  /* 0x0000000197977836 */ /* 0x000fe60000000000 */
[----:B------:R-:W-:Y:S05]  /*61c0*/  PRMT R0, R0, 0x654, R3 ;  /* 0x0000065400007816 */ /* 0x000fea0000000003 */
[----:B------:R1:W2:Y:S04]  /*61d0*/  @P1 LDS.128 R92, [R7+UR44+0x200] ;  /* 0x0002002c075c1984 */ /* 0x0002a80008000c00 */
[----:B------:R1:W1:Y:S04]  /*61e0*/  @P1 LDS.128 R80, [R6+0x200] ;  /* 0x0002000006501984 */ /* 0x0002680000000c00 */
[----:B------:R1:W1:Y:S04]  /*61f0*/  @P1 LDS.128 R84, [R4+0x200] ;  /* 0x0002000004541984 */ /* 0x0002680000000c00 */
[----:B------:R1:W1:Y:S01]  /*6200*/  @P1 LDS.128 R88, [R2+0x200] ;  /* 0x0002000002581984 */ /* 0x0002620000000c00 */
[C---:B------:R-:W-:Y:S01]  /*6210*/  ISETP.NE.AND P1, PT, R151.reuse, 0x2, PT ;  /* 0x000000029700780c */ /* 0x040fe20003f25270 */
[----:B------:R-:W-:Y:S01]  /*6220*/  @!PT LDS RZ, [RZ] ;  /* 0x00000000fffff984 */ /* 0x000fe20000000800 */
[----:B------:R-:W-:Y:S01]  /*6230*/  @!PT LDS RZ, [RZ] ;  /* 0x00000000fffff984 */ /* 0x000fe20000000800 */
[----:B------:R-:W-:Y:S01]  /*6240*/  @!PT LDS RZ, [RZ] ;  /* 0x00000000fffff984 */ /* 0x000fe20000000800 */
[----:B------:R-:W-:Y:S01]  /*6250*/  @!PT LDS RZ, [RZ] ;  /* 0x00000000fffff984 */ /* 0x000fe20000000800 */
[----:B------:R5:W-:Y:S06]  /*6260*/  MEMBAR.ALL.CTA ;  /* 0x0000000000007992 */ /* 0x000bec0000008000 */
[----:B-----5:R-:W5:Y:S01]  /*6270*/  FENCE.VIEW.ASYNC.S ;  /* 0x00000000000073c6 */ /* 0x020f620000000000 */
[----:B------:R-:W-:Y:S02]  /*6280*/  SEL R3, RZ, 0x1, P1 ;  /* 0x00000001ff037807 */ /* 0x000fe40000800000 */
[----:B------:R-:W-:Y:S02]  /*6290*/  SEL R151, R151, RZ, P1 ;  /* 0x000000ff97977207 */ /* 0x000fe40000800000 */
[----:B------:R-:W-:Y:S01]  /*62a0*/  LOP3.LUT R150, R150, R3, RZ, 0x3c, !PT ;  /* 0x0000000396967212 */ /* 0x000fe200078e3cff */
[----:B-----5:R1:W-:Y:S06]  /*62b0*/  SYNCS.ARRIVE.TRANS64.RED.A1T0 RZ, [R0+URZ], RZ ;  /* 0x000000ff00ff79a7 */ /* 0x0203ec00081004ff */
.L_x_103:
[----:B------:R-:W-:Y:S05]  /*62c0*/  BSYNC B1 ;  /* 0x0000000000017941 */ /* 0x000fea0003800000 */
.L_x_102:
[----:B------:R-:W-:Y:S04]  /*62d0*/  SHF.R.U32.HI R3, RZ, 0x15, R71 ;  /* 0x00000015ff037819 */ /* 0x000fe80000011647 */
[----:B------:R-:W-:Y:S01]  /*62e0*/  LOP3.LUT P1, RZ, R3, 0x3, R146, 0x48, !PT ;  /* 0x0000000303ff7812 */ /* 0x000fe20007824892 */
[----:B------:R-:W-:Y:S01]  /*62f0*/  @!UPT UIADD3 URZ, UPT, UPT, URZ, URZ, URZ ;  /* 0x000000fffffff290 */ /* 0x000fe2000fffe0ff */
[----:B----4-:R-:W-:Y:S11]  /*6300*/  @P0 BRA `(.L_x_107) ;  /* 0x0000000000080947 */ /* 0x010ff60003800000 */
[----:B------:R-:W4:Y:S02]  /*6310*/  SYNCS.PHASECHK.TRANS64.TRYWAIT P0, [R78+URZ+0x110], R5 ;  /* 0x000110054e0075a7 */ /* 0x000f2400080011ff */
[----:B----4-:R-:W-:Y:S05]  /*6320*/  @!P0 BRA `(.L_x_108) ;  /* 0x0000003400c08947 */ /* 0x010fea0003800000 */
.L_x_107:
[----:B------:R-:W-:Y:S05]  /*6330*/  @!P1 BRA `(.L_x_109) ;  /* 0x0000000000409947 */ /* 0x000fea0003800000 */
[----:B------:R-:W4:Y:S01]  /*6340*/  LDCU.64 UR8, c[0x4][0x70] ;  /* 0x01000e00ff0877ac */ /* 0x000f220008000a00 */
[----:B------:R-:W-:Y:S01]  /*6350*/  MOV R3, 0x0 ;  /* 0x0000000000037802 */ /* 0x000fe20000000f00 */
[----:B------:R-:W-:Y:S02]  /*6360*/  HFMA2 R12, -RZ, RZ, 0, 5.9604644775390625e-08 ;  /* 0x00000001ff0c7431 */ /* 0x000fe400000001ff */
[----:B------:R-:W-:Y:S02]  /*6370*/  IMAD.MOV.U32 R8, RZ, RZ, 0x192 ;  /* 0x00000192ff087424 */ /* 0x000fe400078e00ff */
[----:B------:R-:W-:Y:S01]  /*6380*/  IMAD.MOV.U32 R13, RZ, RZ, RZ ;  /* 0x000000ffff0d7224 */ /* 0x000fe200078e00ff */
[----:B------:R-:W5:Y:S01]  /*6390*/  LDCU.64 UR6, c[0x4][0x78] ;  /* 0x01000f00ff0677ac */ /* 0x000f620008000a00 */
[----:B-1----:R-:W1:Y:S01]  /*63a0*/  LDC.64 R2, c[0x4][R3] ;  /* 0x0100000003027b82 */ /* 0x002e620000000a00 */
[----:B------:R-:W2:Y:S01]  /*63b0*/  LDCU.64 UR4, c[0x4][0x10] ;  /* 0x01000200ff0477ac */ /* 0x000ea20008000a00 */
[----:B----4-:R-:W-:Y:S01]  /*63c0*/  MOV R5, UR9 ;  /* 0x0000000900057c02 */ /* 0x010fe20008000f00 */
[----:B------:R-:W-:Y:S01]  /*63d0*/  IMAD.U32 R4, RZ, RZ, UR8 ;  /* 0x00000008ff047e24 */ /* 0x000fe2000f8e00ff */
[----:B-----5:R-:W-:Y:S01]  /*63e0*/  MOV R7, UR7 ;  /* 0x0000000700077c02 */ /* 0x020fe20008000f00 */
[----:B------:R-:W-:Y:S01]  /*63f0*/  IMAD.U32 R6, RZ, RZ, UR6 ;  /* 0x00000006ff067e24 */ /* 0x000fe2000f8e00ff */
[----:B--2---:R-:W-:Y:S01]  /*6400*/  MOV R11, UR5 ;  /* 0x00000005000b7c02 */ /* 0x004fe20008000f00 */
[----:B------:R-:W-:Y:S02]  /*6410*/  IMAD.U32 R10, RZ, RZ, UR4 ;  /* 0x00000004ff0a7e24 */ /* 0x000fe4000f8e00ff */
[----:B------:R-:W-:Y:S07]  /*6420*/  LEPC R20, `(.L_x_109) ;  /* 0x000000001014794e */ /* 0x000fee0000000000 */
[----:B-1-3--:R-:W-:Y:S05]  /*6430*/  CALL.ABS.NOINC R2 ;  /* 0x0000000002007343 */ /* 0x00afea0003c00000 */
.L_x_109:
[----:B--2---:R-:W-:Y:S01]  /*6440*/  SHF.L.U32 R75, R92, 0x10, RZ ;  /* 0x000000105c4b7819 */ /* 0x004fe200000006ff */
[----:B------:R-:W-:Y:S05]  /*6450*/  WARPSYNC.ALL ;  /* 0x0000000000007948 */ /* 0x000fea0003800000 */
[----:B------:R-:W-:Y:S01]  /*6460*/  R2UR UR4, R71 ;  /* 0x00000000470472ca */ /* 0x000fe200000e0000 */
[----:B------:R-:W-:Y:S01]  /*6470*/  BSSY.RECONVERGENT B0, `(.L_x_110) ;  /* 0x0000121000007945 */ /* 0x000fe20003800200 */
[----:B------:R-:W-:Y:S02]  /*6480*/  ISETP.NE.AND P6, PT, R96, RZ, PT ;  /* 0x000000ff6000720c */ /* 0x000fe40003fc5270 */
[----:B------:R-:W-:Y:S02]  /*6490*/  IADD3 R110, PT, PT, R144, UR44, RZ ;  /* 0x0000002c906e7c10 */ /* 0x000fe4000fffe0ff */
[----:B------:R-:W-:Y:S02]  /*64a0*/  SHF.L.U32 R109, R154, 0x4, RZ ;  /* 0x000000049a6d7819 */ /* 0x000fe400000006ff */
[-C--:B------:R-:W-:Y:S02]  /*64b0*/  IADD3 R161, PT, PT, R156, R110.reuse, RZ ;  /* 0x0000006e9ca17210 */ /* 0x080fe40007ffe0ff */
[----:B------:R-:W-:Y:S02]  /*64c0*/  IADD3 R160, PT, PT, R155, R110, RZ ;  /* 0x0000006e9ba07210 */ /* 0x000fe40007ffe0ff */
[----:B------:R-:W-:Y:S01]  /*64d0*/  IADD3 R159, PT, PT, R110, R109, RZ ;  /* 0x0000006d6e9f7210 */ /* 0x000fe20007ffe0ff */
[----:B-1--4-:R-:W3:Y:S01]  /*64e0*/  LDTM.x64 R4, tmem[UR4] ;  /* 0x00000004000479ee */ /* 0x012ee20008340000 */
[C---:B------:R-:W-:Y:S02]  /*64f0*/  PRMT R73, R92.reuse, 0x8880, RZ ;  /* 0x000088805c497816 */ /* 0x040fe400000000ff */
[----:B------:R-:W-:Y:S02]  /*6500*/  SHF.R.S32.HI R75, RZ, 0x18, R75 ;  /* 0x00000018ff4b7819 */ /* 0x000fe4000001144b */
[----:B------:R-:W-:Y:S02]  /*6510*/  SHF.R.S32.HI R76, RZ, 0x18, R93 ;  /* 0x00000018ff4c7819 */ /* 0x000fe4000001145d */
[----:B------:R-:W-:Y:S02]  /*6520*/  SHF.L.U32 R74, R92, 0x8, RZ ;  /* 0x000000085c4a7819 */ /* 0x000fe400000006ff */
[----:B------:R-:W-:Y:S02]  /*6530*/  SHF.L.U32 R77, R93, 0x8, RZ ;  /* 0x000000085d4d7819 */ /* 0x000fe400000006ff */
[----:B------:R-:W-:Y:S02]  /*6540*/  SHF.R.S32.HI R74, RZ, 0x18, R74 ;  /* 0x00000018ff4a7819 */ /* 0x000fe4000001144a */
[----:B------:R-:W-:Y:S02]  /*6550*/  SHF.R.S32.HI R77, RZ, 0x18, R77 ;  /* 0x00000018ff4d7819 */ /* 0x000fe4000001144d */
[----:B------:R-:W-:Y:S02]  /*6560*/  ISETP.NE.AND P0, PT, R158, RZ, PT ;  /* 0x000000ff9e00720c */ /* 0x000fe40003f05270 */
[----:B------:R-:W-:Y:S02]  /*6570*/  LEA R111, R151, UR44, 0x3 ;  /* 0x0000002c976f7c11 */ /* 0x000fe4000f8e18ff */
[----:B------:R-:W-:Y:S01]  /*6580*/  @P6 SHF.L.U32 R116, R150, 0x1f, RZ ;  /* 0x0000001f96746819 */ /* 0x000fe200000006ff */
[C---:B---3--:R-:W-:Y:S02]  /*6590*/  IMAD R0, R70.reuse, R4, RZ ;  /* 0x0000000446007224 */ /* 0x048fe400078e02ff */
[C---:B------:R-:W-:Y:S02]  /*65a0*/  IMAD R2, R70.reuse, R5, RZ ;  /* 0x0000000546027224 */ /* 0x040fe400078e02ff */
[----:B------:R-:W-:Y:S02]  /*65b0*/  IMAD R3, R70, R6, RZ ;  /* 0x0000000646037224 */ /* 0x000fe400078e02ff */
[-C--:B------:R-:W-:Y:S01]  /*65c0*/  IMAD R0, R73, R72.reuse, R0 ;  /* 0x0000004849007224 */ /* 0x080fe200078e0200 */
[----:B------:R-:W-:Y:S01]  /*65d0*/  SHF.R.S32.HI R73, RZ, 0x18, R92 ;  /* 0x00000018ff497819 */ /* 0x000fe2000001145c */
[-C--:B------:R-:W-:Y:S01]  /*65e0*/  IMAD R2, R75, R72.reuse, R2 ;  /* 0x000000484b027224 */ /* 0x080fe200078e0202 */
[C---:B------:R-:W-:Y:S01]  /*65f0*/  PRMT R75, R93.reuse, 0x8880, RZ ;  /* 0x000088805d4b7816 */ /* 0x040fe200000000ff */
[----:B------:R-:W-:Y:S01]  /*6600*/  IMAD R3, R74, R72, R3 ;  /* 0x000000484a037224 */ /* 0x000fe200078e0203 */
[----:B------:R-:W-:Y:S01]  /*6610*/  SHF.L.U32 R74, R93, 0x10, RZ ;  /* 0x000000105d4a7819 */ /* 0x000fe200000006ff */
[C---:B------:R-:W-:Y:S02]  /*6620*/  IMAD R7, R70.reuse, R7, RZ ;  /* 0x0000000746077224 */ /* 0x040fe400078e02ff */
[C---:B------:R-:W-:Y:S01]  /*6630*/  IMAD R4, R70.reuse, R8, RZ ;  /* 0x0000000846047224 */ /* 0x040fe200078e02ff */
[----:B------:R-:W-:Y:S01]  /*6640*/  SHF.R.S32.HI R74, RZ, 0x18, R74 ;  /* 0x00000018ff4a7819 */ /* 0x000fe2000001144a */
[----:B------:R-:W-:Y:S02]  /*6650*/  IMAD R5, R70, R9, RZ ;  /* 0x0000000946057224 */ /* 0x000fe400078e02ff */
[-C--:B------:R-:W-:Y:S01]  /*6660*/  IMAD R7, R73, R72.reuse, R7 ;  /* 0x0000004849077224 */ /* 0x080fe200078e0207 */
[C---:B------:R-:W-:Y:S01]  /*6670*/  PRMT R73, R94.reuse, 0x8880, RZ ;  /* 0x000088805e497816 */ /* 0x040fe200000000ff */
[----:B------:R-:W-:Y:S01]  /*6680*/  IMAD R4, R75, R72, R4 ;  /* 0x000000484b047224 */ /* 0x000fe200078e0204 */
[----:B------:R-:W-:Y:S01]  /*6690*/  SHF.L.U32 R75, R94, 0x8, RZ ;  /* 0x000000085e4b7819 */ /* 0x000fe200000006ff */
[----:B------:R-:W-:Y:S01]  /*66a0*/  IMAD R6, R70, R10, RZ ;  /* 0x0000000a46067224 */ /* 0x000fe200078e02ff */
[----:B------:R-:W-:Y:S01]  /*66b0*/  I2IP.S8.S32.SAT R97, R7, R3, RZ ;  /* 0x0000000307617239 */ /* 0x000fe200000014ff */
[----:B------:R-:W-:Y:S01]  /*66c0*/  IMAD R5, R74, R72, R5 ;  /* 0x000000484a057224 */ /* 0x000fe200078e0205 */
[----:B------:R-:W-:Y:S01]  /*66d0*/  SHF.L.U32 R74, R94, 0x10, RZ ;  /* 0x000000105e4a7819 */ /* 0x000fe200000006ff */
[----:B------:R-:W-:Y:S01]  /*66e0*/  IMAD R11, R70, R11, RZ ;  /* 0x0000000b460b7224 */ /* 0x000fe200078e02ff */
[----:B------:R-:W-:Y:S01]  /*66f0*/  I2IP.S8.S32.SAT R96, R2, R0, R97 ;  /* 0x0000000002607239 */ /* 0x000fe20000001461 */
[C---:B------:R-:W-:Y:S01]  /*6700*/  IMAD R8, R70.reuse, R12, RZ ;  /* 0x0000000c46087224 */ /* 0x040fe200078e02ff */
[----:B------:R-:W-:Y:S01]  /*6710*/  SHF.R.S32.HI R74, RZ, 0x18, R74 ;  /* 0x00000018ff4a7819 */ /* 0x000fe2000001144a */
[-C--:B------:R-:W-:Y:S01]  /*6720*/  IMAD R6, R77, R72.reuse, R6 ;  /* 0x000000484d067224 */ /* 0x080fe200078e0206 */
[----:B------:R-:W-:Y:S01]  /*6730*/  SHF.R.S32.HI R75, RZ, 0x18, R75 ;  /* 0x00000018ff4b7819 */ /* 0x000fe2000001144b */
[----:B------:R-:W-:Y:S01]  /*6740*/  IMAD R9, R70, R13, RZ ;  /* 0x0000000d46097224 */ /* 0x000fe200078e02ff */
[----:B------:R-:W-:Y:S01]  /*6750*/  SHF.L.U32 R77, R95, 0x8, RZ ;  /* 0x000000085f4d7819 */ /* 0x000fe200000006ff */
[-C--:B------:R-:W-:Y:S01]  /*6760*/  IMAD R11, R76, R72.reuse, R11 ;  /* 0x000000484c0b7224 */ /* 0x080fe200078e020b */
[----:B------:R-:W-:Y:S01]  /*6770*/  SHF.R.S32.HI R76, RZ, 0x18, R95 ;  /* 0x00000018ff4c7819 */ /* 0x000fe2000001145f */
[----:B------:R-:W-:Y:S01]  /*6780*/  IMAD R8, R73, R72, R8 ;  /* 0x0000004849087224 */ /* 0x000fe200078e0208 */
[----:B------:R-:W-:Y:S01]  /*6790*/  SHF.R.S32.HI R73, RZ, 0x18, R94 ;  /* 0x00000018ff497819 */ /* 0x000fe2000001145e */
[----:B------:R-:W-:Y:S01]  /*67a0*/  IMAD R10, R70, R14, RZ ;  /* 0x0000000e460a7224 */ /* 0x000fe200078e02ff */
[----:B------:R-:W-:Y:S01]  /*67b0*/  I2IP.S8.S32.SAT R98, R11, R6, RZ ;  /* 0x000000060b627239 */ /* 0x000fe200000014ff */
[----:B------:R-:W-:Y:S01]  /*67c0*/  IMAD R9, R74, R72, R9 ;  /* 0x000000484a097224 */ /* 0x000fe200078e0209 */
[----:B------:R-:W-:Y:S01]  /*67d0*/  SHF.R.S32.HI R77, RZ, 0x18, R77 ;  /* 0x00000018ff4d7819 */ /* 0x000fe2000001144d */
[----:B------:R-:W-:Y:S01]  /*67e0*/  IMAD.U32 R74, R95, 0x10000, RZ ;  /* 0x000100005f4a7824 */ /* 0x000fe200078e00ff */
[----:B------:R-:W-:Y:S01]  /*67f0*/  I2IP.S8.S32.SAT R97, R5, R4, R98 ;  /* 0x0000000405617239 */ /* 0x000fe20000001462 */
[C---:B------:R-:W-:Y:S02]  /*6800*/  IMAD R15, R70.reuse, R15, RZ ;  /* 0x0000000f460f7224 */ /* 0x040fe400078e02ff */
[----:B------:R-:W-:Y:S01]  /*6810*/  IMAD R10, R75, R72, R10 ;  /* 0x000000484b0a7224 */ /* 0x000fe200078e020a */
[----:B------:R-:W-:Y:S01]  /*6820*/  PRMT R75, R95, 0x8880, RZ ;  /* 0x000088805f4b7816 */ /* 0x000fe200000000ff */
        /* <DEDUP_REMOVED lines=11> */
[C---:B------:R-:W-:Y:S01]  /*68e0*/  IMAD R19, R70.reuse, R19, RZ ;  /* 0x0000001346137224 */ /* 0x040fe200078e02ff */
[----:B------:R-:W-:Y:S01]  /*68f0*/  I2IP.S8.S32.SAT R98, R9, R8, R98 ;  /* 0x0000000809627239 */ /* 0x000fe20000001462 */
[C---:B------:R-:W-:Y:S01]  /*6900*/  IMAD R16, R70.reuse, R20, RZ ;  /* 0x0000001446107224 */ /* 0x040fe200078e02ff */
[----:B------:R-:W-:Y:S01]  /*6910*/  SHF.R.S32.HI R74, RZ, 0x18, R74 ;  /* 0x00000018ff4a7819 */ /* 0x000fe2000001144a */
[-C--:B------:R-:W-:Y:S01]  /*6920*/  IMAD R14, R77, R72.reuse, R14 ;  /* 0x000000484d0e7224 */ /* 0x080fe200078e020e */
[----:B------:R-:W-:Y:S01]  /*6930*/  SHF.R.S32.HI R75, RZ, 0x18, R75 ;  /* 0x00000018ff4b7819 */ /* 0x000fe2000001144b */
[----:B------:R-:W-:Y:S01]  /*6940*/  IMAD R17, R70, R21, RZ ;  /* 0x0000001546117224 */ /* 0x000fe200078e02ff */
[----:B------:R-:W-:Y:S01]  /*6950*/  SHF.L.U32 R77, R81, 0x8, RZ ;  /* 0x00000008514d7819 */ /* 0x000fe200000006ff */
[----:B------:R-:W-:Y:S01]  /*6960*/  IMAD R19, R76, R72, R19 ;  /* 0x000000484c137224 */ /* 0x000fe200078e0213 */
[----:B------:R-:W-:Y:S01]  /*6970*/  SHF.R.S32.HI R76, RZ, 0x18, R81 ;  /* 0x00000018ff4c7819 */ /* 0x000fe20000011451 */
[----:B------:R-:W-:Y:S01]  /*6980*/  IMAD R18, R70, R22, RZ ;  /* 0x0000001646127224 */ /* 0x000fe200078e02ff */
[----:B------:R-:W-:Y:S01]  /*6990*/  SHF.R.S32.HI R77, RZ, 0x18, R77 ;  /* 0x00000018ff4d7819 */ /* 0x000fe2000001144d */
[----:B------:R-:W-:Y:S01]  /*69a0*/  IMAD R16, R73, R72, R16 ;  /* 0x0000004849107224 */ /* 0x000fe200078e0210 */
[----:B------:R-:W-:Y:S01]  /*69b0*/  I2IP.S8.S32.SAT R99, R19, R14, RZ ;  /* 0x0000000e13637239 */ /* 0x000fe200000014ff */
[-C--:B------:R-:W-:Y:S01]  /*69c0*/  IMAD R17, R74, R72.reuse, R17 ;  /* 0x000000484a117224 */ /* 0x080fe200078e0211 */
[----:B------:R-:W-:Y:S01]  /*69d0*/  SHF.L.U32 R74, R81, 0x10, RZ ;  /* 0x00000010514a7819 */ /* 0x000fe200000006ff */
[C---:B------:R-:W-:Y:S01]  /*69e0*/  IMAD R23, R70.reuse, R23, RZ ;  /* 0x0000001746177224 */ /* 0x040fe200078e02ff */
[----:B------:R-:W-:Y:S01]  /*69f0*/  SHF.R.S32.HI R73, RZ, 0x18, R80 ;  /* 0x00000018ff497819 */ /* 0x000fe20000011450 */
[----:B------:R-:W-:Y:S01]  /*6a00*/  IMAD R18, R75, R72, R18 ;  /* 0x000000484b127224 */ /* 0x000fe200078e0212 */
[----:B------:R-:W-:Y:S01]  /*6a10*/  PRMT R75, R81, 0x8880, RZ ;  /* 0x00008880514b7816 */ /* 0x000fe200000000ff */
[C---:B------:R-:W-:Y:S01]  /*6a20*/  IMAD R20, R70.reuse, R24, RZ ;  /* 0x0000001846147224 */ /* 0x040fe200078e02ff */
[----:B------:R-:W-:Y:S01]  /*6a30*/  SHF.R.S32.HI R74, RZ, 0x18, R74 ;  /* 0x00000018ff4a7819 */ /* 0x000fe2000001144a */
[----:B------:R-:W-:Y:S01]  /*6a40*/  IMAD R21, R70, R25, RZ ;  /* 0x0000001946157224 */ /* 0x000fe200078e02ff */
[----:B------:R-:W-:Y:S01]  /*6a50*/  I2IP.S8.S32.SAT R99, R13, R12, R99 ;  /* 0x0000000c0d637239 */ /* 0x000fe20000001463 */
[-C--:B------:R-:W-:Y:S01]  /*6a60*/  IMAD R23, R73, R72.reuse, R23 ;  /* 0x0000004849177224 */ /* 0x080fe200078e0217 */
[C---:B------:R-:W-:Y:S01]  /*6a70*/  PRMT R73, R82.reuse, 0x8880, RZ ;  /* 0x0000888052497816 */ /* 0x040fe200000000ff */
[-C--:B------:R-:W-:Y:S01]  /*6a80*/  IMAD R20, R75, R72.reuse, R20 ;  /* 0x000000484b147224 */ /* 0x080fe200078e0214 */
[----:B------:R-:W-:Y:S01]  /*6a90*/  SHF.L.U32 R75, R82, 0x8, RZ ;  /* 0x00000008524b7819 */ /* 0x000fe200000006ff */
[----:B------:R-:W-:Y:S01]  /*6aa0*/  IMAD R21, R74, R72, R21 ;  /* 0x000000484a157224 */ /* 0x000fe200078e0215 */
[----:B------:R1:W-:Y:S01]  /*6ab0*/  STS.128 [R144+UR44+0x4200], R96 ;  /* 0x0042006090007988 */ /* 0x0003e20008000c2c */
[----:B------:R-:W-:Y:S01]  /*6ac0*/  IMAD R22, R70, R26, RZ ;  /* 0x0000001a46167224 */ /* 0x000fe200078e02ff */
[----:B------:R-:W-:Y:S01]  /*6ad0*/  I2IP.S8.S32.SAT R100, R23, R18, RZ ;  /* 0x0000001217647239 */ /* 0x000fe200000014ff */
[----:B------:R-:W-:Y:S01]  /*6ae0*/  IMAD.U32 R74, R82, 0x10000, RZ ;  /* 0x00010000524a7824 */ /* 0x000fe200078e00ff */
[----:B------:R-:W-:Y:S01]  /*6af0*/  SHF.R.S32.HI R75, RZ, 0x18, R75 ;  /* 0x00000018ff4b7819 */ /* 0x000fe2000001144b */
[C---:B------:R-:W-:Y:S01]  /*6b00*/  IMAD R27, R70.reuse, R27, RZ ;  /* 0x0000001b461b7224 */ /* 0x040fe200078e02ff */
[----:B------:R-:W-:Y:S01]  /*6b10*/  I2IP.S8.S32.SAT R100, R17, R16, R100 ;  /* 0x0000001011647239 */ /* 0x000fe20000001464 */
[C---:B------:R-:W-:Y:S01]  /*6b20*/  IMAD R24, R70.reuse, R28, RZ ;  /* 0x0000001c46187224 */ /* 0x040fe200078e02ff */
[----:B------:R-:W-:Y:S01]  /*6b30*/  SHF.R.S32.HI R74, RZ, 0x18, R74 ;  /* 0x00000018ff4a7819 */ /* 0x000fe2000001144a */
[-C--:B------:R-:W-:Y:S01]  /*6b40*/  IMAD R22, R77, R72.reuse, R22 ;  /* 0x000000484d167224 */ /* 0x080fe200078e0216 */
[----:B------:R-:W-:Y:S01]  /*6b50*/  SHF.L.U32 R77, R83, 0x8, RZ ;  /* 0x00000008534d7819 */ /* 0x000fe200000006ff */
[----:B------:R-:W-:Y:S02]  /*6b60*/  IMAD R25, R70, R29, RZ ;  /* 0x0000001d46197224 */ /* 0x000fe400078e02ff */
        /* <DEDUP_REMOVED lines=33> */
[----:B------:R-:W-:Y:S01]  /*6d80*/  PRMT R76, R85, 0x8880, RZ ;  /* 0x00008880554c7816 */ /* 0x000fe200000000ff */
[C---:B------:R-:W-:Y:S02]  /*6d90*/  IMAD R34, R70.reuse, R38, RZ ;  /* 0x0000002646227224 */ /* 0x040fe400078e02ff */
[----:B------:R-:W-:Y:S01]  /*6da0*/  IMAD R32, R73, R72, R32 ;  /* 0x0000004849207224 */ /* 0x000fe200078e0220 */
[----:B------:R-:W-:Y:S01]  /*6db0*/  SHF.R.S32.HI R73, RZ, 0x18, R84 ;  /* 0x00000018ff497819 */ /* 0x000fe20000011454 */
[----:B------:R-:W-:Y:S01]  /*6dc0*/  IMAD R39, R70, R39, RZ ;  /* 0x0000002746277224 */ /* 0x000fe200078e02ff */
[----:B------:R-:W-:Y:S01]  /*6dd0*/  I2IP.S8.S32.SAT R103, R35, R30, RZ ;  /* 0x0000001e23677239 */ /* 0x000fe200000014ff */
[-C--:B------:R-:W-:Y:S02]  /*6de0*/  IMAD R33, R74, R72.reuse, R33 ;  /* 0x000000484a217224 */ /* 0x080fe400078e0221 */
[----:B------:R-:W-:Y:S01]  /*6df0*/  IMAD R34, R75, R72, R34 ;  /* 0x000000484b227224 */ /* 0x000fe200078e0222 */
[----:B------:R-:W-:Y:S01]  /*6e00*/  I2IP.S8.S32.SAT R103, R29, R28, R103 ;  /* 0x0000001c1d677239 */ /* 0x000fe20000001467 */
[C---:B------:R-:W-:Y:S01]  /*6e10*/  IMAD.U32 R74, R85.reuse, 0x10000, RZ ;  /* 0x00010000554a7824 */ /* 0x040fe200078e00ff */
[----:B------:R-:W-:Y:S01]  /*6e20*/  SHF.L.U32 R75, R85, 0x8, RZ ;  /* 0x00000008554b7819 */ /* 0x000fe200000006ff */
[----:B------:R-:W-:Y:S01]  /*6e30*/  IMAD R39, R73, R72, R39 ;  /* 0x0000004849277224 */ /* 0x000fe200078e0227 */
[----:B------:R-:W-:Y:S01]  /*6e40*/  MOV R73, R76 ;  /* 0x0000004c00497202 */ /* 0x000fe20000000f00 */
[C---:B------:R-:W-:Y:S01]  /*6e50*/  IMAD R36, R70.reuse, R40, RZ ;  /* 0x0000002846247224 */ /* 0x040fe200078e02ff */
[----:B------:R-:W-:Y:S01]  /*6e60*/  SHF.R.S32.HI R74, RZ, 0x18, R74 ;  /* 0x00000018ff4a7819 */ /* 0x000fe2000001144a */
[C---:B------:R-:W-:Y:S01]  /*6e70*/  IMAD R37, R70.reuse, R41, RZ ;  /* 0x0000002946257224 */ /* 0x040fe200078e02ff */
[----:B------:R-:W-:Y:S01]  /*6e80*/  SHF.R.S32.HI R75, RZ, 0x18, R75 ;  /* 0x00000018ff4b7819 */ /* 0x000fe2000001144b */
[----:B------:R-:W-:Y:S01]  /*6e90*/  IMAD R38, R70, R42, RZ ;  /* 0x0000002a46267224 */ /* 0x000fe200078e02ff */
[----:B------:R1:W-:Y:S01]  /*6ea0*/  STS.128 [R161+0x4200], R100 ;  /* 0x00420064a1007388 */ /* 0x0003e20000000c00 */
[----:B------:R-:W-:Y:S01]  /*6eb0*/  IMAD R36, R73, R72, R36 ;  /* 0x0000004849247224 */ /* 0x000fe200078e0224 */
[----:B------:R-:W-:Y:S01]  /*6ec0*/  I2IP.S8.S32.SAT R104, R39, R34, RZ ;  /* 0x0000002227687239 */ /* 0x000fe200000014ff */
[-C--:B------:R-:W-:Y:S01]  /*6ed0*/  IMAD R37, R74, R72.reuse, R37 ;  /* 0x000000484a257224 */ /* 0x080fe200078e0225 */
[----:B------:R-:W-:Y:S01]  /*6ee0*/  SHF.R.S32.HI R76, RZ, 0x18, R85 ;  /* 0x00000018ff4c7819 */ /* 0x000fe20000011455 */
[----:B------:R-:W-:Y:S01]  /*6ef0*/  IMAD R43, R70, R43, RZ ;  /* 0x0000002b462b7224 */ /* 0x000fe200078e02ff */
[C---:B------:R-:W-:Y:S01]  /*6f00*/  SHF.L.U32 R74, R86.reuse, 0x10, RZ ;  /* 0x00000010564a7819 */ /* 0x040fe200000006ff */
[----:B------:R-:W-:Y:S01]  /*6f10*/  IMAD R38, R75, R72, R38 ;  /* 0x000000484b267224 */ /* 0x000fe200078e0226 */
[----:B------:R-:W-:Y:S01]  /*6f20*/  PRMT R73, R86, 0x8880, RZ ;  /* 0x0000888056497816 */ /* 0x000fe200000000ff */
[----:B------:R-:W-:Y:S01]  /*6f30*/  IMAD R40, R70, R44, RZ ;  /* 0x0000002c46287224 */ /* 0x000fe200078e02ff */
[----:B------:R-:W-:Y:S01]  /*6f40*/  SHF.L.U32 R75, R86, 0x8, RZ ;  /* 0x00000008564b7819 */ /* 0x000fe200000006ff */
[----:B------:R-:W-:Y:S01]  /*6f50*/  IMAD R41, R70, R45, RZ ;  /* 0x0000002d46297224 */ /* 0x000fe200078e02ff */
[----:B------:R-:W-:Y:S01]  /*6f60*/  SHF.R.S32.HI R74, RZ, 0x18, R74 ;  /* 0x00000018ff4a7819 */ /* 0x000fe2000001144a */
[----:B------:R-:W-:Y:S01]  /*6f70*/  IMAD R43, R76, R72, R43 ;  /* 0x000000484c2b7224 */ /* 0x000fe200078e022b */
[----:B------:R-:W-:Y:S01]  /*6f80*/  SHF.R.S32.HI R75, RZ, 0x18, R75 ;  /* 0x00000018ff4b7819 */ /* 0x000fe2000001144b */
[C---:B------:R-:W-:Y:S01]  /*6f90*/  IMAD R42, R70.reuse, R46, RZ ;  /* 0x0000002e462a7224 */ /* 0x040fe200078e02ff */
[----:B------:R-:W-:Y:S01]  /*6fa0*/  I2IP.S8.S32.SAT R104, R33, R32, R104 ;  /* 0x0000002021687239 */ /* 0x000fe20000001468 */
[----:B------:R-:W-:Y:S01]  /*6fb0*/  IMAD R40, R73, R72, R40 ;  /* 0x0000004849287224 */ /* 0x000fe200078e0228 */
[----:B------:R-:W-:Y:S01]  /*6fc0*/  SHF.R.S32.HI R76, RZ, 0x18, R86 ;  /* 0x00000018ff4c7819 */ /* 0x000fe20000011456 */
[----:B------:R-:W-:Y:S01]  /*6fd0*/  IMAD R47, R70, R47, RZ ;  /* 0x0000002f462f7224 */ /* 0x000fe200078e02ff */
[----:B------:R-:W-:Y:S01]  /*6fe0*/  I2IP.S8.S32.SAT R105, R43, R38, RZ ;  /* 0x000000262b697239 */ /* 0x000fe200000014ff */
[-C--:B------:R-:W-:Y:S01]  /*6ff0*/  IMAD R41, R74, R72.reuse, R41 ;  /* 0x000000484a297224 */ /* 0x080fe200078e0229 */
[----:B------:R-:W-:Y:S01]  /*7000*/  PRMT R73, R87, 0x8880, RZ ;  /* 0x0000888057497816 */ /* 0x000fe200000000ff */
[-C--:B------:R-:W-:Y:S01]  /*7010*/  IMAD R42, R75, R72.reuse, R42 ;  /* 0x000000484b2a7224 */ /* 0x080fe200078e022a */
[----:B------:R-:W-:Y:S01]  /*7020*/  SHF.L.U32 R74, R87, 0x10, RZ ;  /* 0x00000010574a7819 */ /* 0x000fe200000006ff */
[----:B------:R-:W-:Y:S01]  /*7030*/  IMAD R47, R76, R72, R47 ;  /* 0x000000484c2f7224 */ /* 0x000fe200078e022f */
[----:B------:R-:W-:Y:S01]  /*7040*/  I2IP.S8.S32.SAT R105, R37, R36, R105 ;  /* 0x0000002425697239 */ /* 0x000fe20000001469 */
[C---:B------:R-:W-:Y:S01]  /*7050*/  IMAD R44, R70.reuse, R48, RZ ;  /* 0x00000030462c7224 */ /* 0x040fe200078e02ff */
[----:B------:R-:W-:Y:S01]  /*7060*/  SHF.R.S32.HI R74, RZ, 0x18, R74 ;  /* 0x00000018ff4a7819 */ /* 0x000fe2000001144a */
[----:B------:R-:W-:Y:S01]  /*7070*/  IMAD.SHL.U32 R76, R87, 0x100, RZ ;  /* 0x00000100574c7824 */ /* 0x000fe200078e00ff */
[----:B------:R-:W-:Y:S01]  /*7080*/  I2IP.S8.S32.SAT R106, R47, R42, RZ ;  /* 0x0000002a2f6a7239 */ /* 0x000fe200000014ff */
[----:B------:R-:W-:Y:S01]  /*7090*/  IMAD R45, R70, R49, RZ ;  /* 0x00000031462d7224 */ /* 0x000fe200078e02ff */
[----:B------:R-:W-:Y:S01]  /*70a0*/  PRMT R75, R88, 0x8880, RZ ;  /* 0x00008880584b7816 */ /* 0x000fe200000000ff */
[----:B------:R-:W-:Y:S01]  /*70b0*/  IMAD R44, R73, R72, R44 ;  /* 0x00000048492c7224 */ /* 0x000fe200078e022c */
[----:B------:R-:W-:Y:S01]  /*70c0*/  SHF.R.S32.HI R73, RZ, 0x18, R76 ;  /* 0x00000018ff497819 */ /* 0x000fe2000001144c */
[----:B------:R-:W-:Y:S01]  /*70d0*/  IMAD R46, R70, R50, RZ ;  /* 0x00000032462e7224 */ /* 0x000fe200078e02ff */
[----:B------:R-:W-:Y:S01]  /*70e0*/  I2IP.S8.S32.SAT R106, R41, R40, R106 ;  /* 0x00000028296a7239 */ /* 0x000fe2000000146a */
[----:B------:R-:W-:Y:S01]  /*70f0*/  IMAD R45, R74, R72, R45 ;  /* 0x000000484a2d7224 */ /* 0x000fe200078e022d */
[----:B------:R-:W-:Y:S01]  /*7100*/  SHF.R.S32.HI R74, RZ, 0x18, R87 ;  /* 0x00000018ff4a7819 */ /* 0x000fe20000011457 */
[----:B------:R-:W-:Y:S01]  /*7110*/  IMAD R51, R70, R51, RZ ;  /* 0x0000003346337224 */ /* 0x000fe200078e02ff */
[----:B------:R-:W-:Y:S01]  /*7120*/  SHF.L.U32 R76, R88, 0x8, RZ ;  /* 0x00000008584c7819 */ /* 0x000fe200000006ff */
[----:B------:R-:W-:Y:S02]  /*7130*/  IMAD R48, R70, R52, RZ ;  /* 0x0000003446307224 */ /* 0x000fe400078e02ff */
[-C--:B------:R-:W-:Y:S01]  /*7140*/  IMAD R46, R73, R72.reuse, R46 ;  /* 0x00000048492e7224 */ /* 0x080fe200078e022e */
[----:B------:R-:W-:Y:S01]  /*7150*/  SHF.R.S32.HI R73, RZ, 0x18, R77 ;  /* 0x00000018ff497819 */ /* 0x000fe2000001144d */
[-C--:B------:R-:W-:Y:S01]  /*7160*/  IMAD R51, R74, R72.reuse, R51 ;  /* 0x000000484a337224 */ /* 0x080fe200078e0233 */
[----:B------:R-:W-:Y:S01]  /*7170*/  SHF.R.S32.HI R74, RZ, 0x18, R88 ;  /* 0x00000018ff4a7819 */ /* 0x000fe20000011458 */
[----:B------:R-:W-:Y:S01]  /*7180*/  IMAD R49, R70, R53, RZ ;  /* 0x0000003546317224 */ /* 0x000fe200078e02ff */
[----:B------:R-:W-:Y:S01]  /*7190*/  SHF.L.U32 R77, R90, 0x8, RZ ;  /* 0x000000085a4d7819 */ /* 0x000fe200000006ff */
[----:B------:R-:W-:Y:S01]  /*71a0*/  IMAD R48, R75, R72, R48 ;  /* 0x000000484b307224 */ /* 0x000fe200078e0230 */
[----:B------:R-:W-:Y:S01]  /*71b0*/  SHF.R.S32.HI R75, RZ, 0x18, R76 ;  /* 0x00000018ff4b7819 */ /* 0x000fe2000001144c */
[C---:B------:R-:W-:Y:S01]  /*71c0*/  IMAD R50, R70.reuse, R54, RZ ;  /* 0x0000003646327224 */ /* 0x040fe200078e02ff */
[----:B------:R-:W-:Y:S01]  /*71d0*/  I2IP.S8.S32.SAT R107, R51, R46, RZ ;  /* 0x0000002e336b7239 */ /* 0x000fe200000014ff */
[C---:B------:R-:W-:Y:S01]  /*71e0*/  IMAD R55, R70.reuse, R55, RZ ;  /* 0x0000003746377224 */ /* 0x040fe200078e02ff */
[----:B------:R-:W-:Y:S01]  /*71f0*/  SHF.L.U32 R76, R89, 0x10, RZ ;  /* 0x00000010594c7819 */ /* 0x000fe200000006ff */
[----:B------:R-:W-:Y:S01]  /*7200*/  IMAD R49, R73, R72, R49 ;  /* 0x0000004849317224 */ /* 0x000fe200078e0231 */
[----:B------:R-:W-:Y:S01]  /*7210*/  PRMT R73, R89, 0x8880, RZ ;  /* 0x0000888059497816 */ /* 0x000fe200000000ff */
[----:B------:R-:W-:Y:S01]  /*7220*/  IMAD R52, R70, R56, RZ ;  /* 0x0000003846347224 */ /* 0x000fe200078e02ff */
[----:B------:R-:W-:Y:S01]  /*7230*/  I2IP.S8.S32.SAT R107, R45, R44, R107 ;  /* 0x0000002c2d6b7239 */ /* 0x000fe2000000146b */
[-C--:B------:R-:W-:Y:S01]  /*7240*/  IMAD R50, R75, R72.reuse, R50 ;  /* 0x000000484b327224 */ /* 0x080fe200078e0232 */
[----:B------:R-:W-:Y:S01]  /*7250*/  PRMT R75, R90, 0x8880, RZ ;  /* 0x000088805a4b7816 */ /* 0x000fe200000000ff */
[-C--:B------:R-:W-:Y:S01]  /*7260*/  IMAD R55, R74, R72.reuse, R55 ;  /* 0x000000484a377224 */ /* 0x080fe200078e0237 */
[----:B------:R-:W-:Y:S01]  /*7270*/  SHF.R.S32.HI R74, RZ, 0x18, R76 ;  /* 0x00000018ff4a7819 */ /* 0x000fe2000001144c */
[----:B------:R-:W-:Y:S01]  /*7280*/  IMAD R52, R73, R72, R52 ;  /* 0x0000004849347224 */ /* 0x000fe200078e0234 */
[----:B------:R-:W-:Y:S01]  /*7290*/  SHF.L.U32 R73, R89, 0x8, RZ ;  /* 0x0000000859497819 */ /* 0x000fe200000006ff */
[C---:B------:R-:W-:Y:S01]  /*72a0*/  IMAD R53, R70.reuse, R57, RZ ;  /* 0x0000003946357224 */ /* 0x040fe200078e02ff */
[----:B------:R1:W-:Y:S01]  /*72b0*/  STS.128 [R160+0x4200], R104 ;  /* 0x00420068a0007388 */ /* 0x0003e20000000c00 */
[----:B------:R-:W-:Y:S01]  /*72c0*/  IMAD R54, R70, R58, RZ ;  /* 0x0000003a46367224 */ /* 0x000fe200078e02ff */
[----:B------:R-:W-:Y:S01]  /*72d0*/  SHF.R.S32.HI R73, RZ, 0x18, R73 ;  /* 0x00000018ff497819 */ /* 0x000fe20000011449 */
[----:B------:R-:W-:Y:S01]  /*72e0*/  IMAD R53, R74, R72, R53 ;  /* 0x000000484a357224 */ /* 0x000fe200078e0235 */
[----:B------:R-:W-:Y:S01]  /*72f0*/  SHF.L.U32 R76, R90, 0x10, RZ ;  /* 0x000000105a4c7819 */ /* 0x000fe200000006ff */
[C---:B------:R-:W-:Y:S01]  /*7300*/  IMAD R59, R70.reuse, R59, RZ ;  /* 0x0000003b463b7224 */ /* 0x040fe200078e02ff */
[----:B------:R-:W-:Y:S01]  /*7310*/  SHF.R.S32.HI R74, RZ, 0x18, R89 ;  /* 0x00000018ff4a7819 */ /* 0x000fe20000011459 */
[C---:B------:R-:W-:Y:S01]  /*7320*/  IMAD R56, R70.reuse, R60, RZ ;  /* 0x0000003c46387224 */ /* 0x040fe200078e02ff */
[----:B------:R-:W-:Y:S01]  /*7330*/  I2IP.S8.S32.SAT R112, R55, R50, RZ ;  /* 0x0000003237707239 */ /* 0x000fe200000014ff */
[----:B------:R-:W-:Y:S01]  /*7340*/  IMAD R54, R73, R72, R54 ;  /* 0x0000004849367224 */ /* 0x000fe200078e0236 */
[----:B------:R-:W-:Y:S01]  /*7350*/  SHF.R.S32.HI R76, RZ, 0x18, R76 ;  /* 0x00000018ff4c7819 */ /* 0x000fe2000001144c */
[----:B------:R-:W-:Y:S01]  /*7360*/  IMAD R57, R70, R61, RZ ;  /* 0x0000003d46397224 */ /* 0x000fe200078e02ff */
[----:B------:R-:W-:Y:S01]  /*7370*/  I2IP.S8.S32.SAT R112, R49, R48, R112 ;  /* 0x0000003031707239 */ /* 0x000fe20000001470 */
[----:B------:R-:W-:Y:S01]  /*7380*/  IMAD R59, R74, R72, R59 ;  /* 0x000000484a3b7224 */ /* 0x000fe200078e023b */
[----:B------:R-:W-:Y:S01]  /*7390*/  SHF.R.S32.HI R77, RZ, 0x18, R77 ;  /* 0x00000018ff4d7819 */ /* 0x000fe2000001144d */
[----:B------:R-:W-:Y:S01]  /*73a0*/  IMAD R58, R70, R62, RZ ;  /* 0x0000003e463a7224 */ /* 0x000fe200078e02ff */
[----:B------:R-:W-:Y:S01]  /*73b0*/  SHF.R.S32.HI R73, RZ, 0x18, R90 ;  /* 0x00000018ff497819 */ /* 0x000fe2000001145a */
[----:B------:R-:W-:Y:S01]  /*73c0*/  IMAD R56, R75, R72, R56 ;  /* 0x000000484b387224 */ /* 0x000fe200078e0238 */
[----:B------:R-:W-:Y:S01]  /*73d0*/  I2IP.S8.S32.SAT R113, R59, R54, RZ ;  /* 0x000000363b717239 */ /* 0x000fe200000014ff */
[----:B------:R-:W-:Y:S01]  /*73e0*/  IMAD R57, R76, R72, R57 ;  /* 0x000000484c397224 */ /* 0x000fe200078e0239 */
[C---:B------:R-:W-:Y:S01]  /*73f0*/  PRMT R75, R91.reuse, 0x8880, RZ ;  /* 0x000088805b4b7816 */ /* 0x040fe200000000ff */
[----:B------:R-:W-:Y:S01]  /*7400*/  IMAD.U32 R74, R91, 0x10000, RZ ;  /* 0x000100005b4a7824 */ /* 0x000fe200078e00ff */
[----:B------:R-:W-:Y:S01]  /*7410*/  I2IP.S8.S32.SAT R113, R53, R52, R113 ;  /* 0x0000003435717239 */ /* 0x000fe20000001471 */
[C---:B------:R-:W-:Y:S01]  /*7420*/  IMAD R63, R70.reuse, R63, RZ ;  /* 0x0000003f463f7224 */ /* 0x040fe200078e02ff */
[----:B------:R-:W-:Y:S01]  /*7430*/  SHF.R.S32.HI R76, RZ, 0x18, R91 ;  /* 0x00000018ff4c7819 */ /* 0x000fe2000001145b */
[----:B------:R-:W-:Y:S01]  /*7440*/  IMAD R58, R77, R72, R58 ;  /* 0x000000484d3a7224 */ /* 0x000fe200078e023a */
[----:B------:R-:W-:Y:S01]  /*7450*/  SHF.L.U32 R77, R91, 0x8, RZ ;  /* 0x000000085b4d7819 */ /* 0x000fe200000006ff */
[C---:B------:R-:W-:Y:S01]  /*7460*/  IMAD R60, R70.reuse, R64, RZ ;  /* 0x00000040463c7224 */ /* 0x040fe200078e02ff */
[----:B------:R-:W-:Y:S01]  /*7470*/  SHF.R.S32.HI R74, RZ, 0x18, R74 ;  /* 0x00000018ff4a7819 */ /* 0x000fe2000001144a */
[C---:B------:R-:W-:Y:S01]  /*7480*/  IMAD R61, R70.reuse, R65, RZ ;  /* 0x00000041463d7224 */ /* 0x040fe200078e02ff */
[----:B------:R-:W-:Y:S01]  /*7490*/  SHF.R.S32.HI R77, RZ, 0x18, R77 ;  /* 0x00000018ff4d7819 */ /* 0x000fe2000001144d */
[-C--:B------:R-:W-:Y:S02]  /*74a0*/  IMAD R63, R73, R72.reuse, R63 ;  /* 0x00000048493f7224 */ /* 0x080fe400078e023f */
[----:B------:R-:W-:Y:S02]  /*74b0*/  IMAD R60, R75, R72, R60 ;  /* 0x000000484b3c7224 */ /* 0x000fe400078e023c */
[----:B------:R-:W-:Y:S01]  /*74c0*/  IMAD R62, R70, R66, RZ ;  /* 0x00000042463e7224 */ /* 0x000fe200078e02ff */
[----:B------:R-:W-:Y:S01]  /*74d0*/  I2IP.S8.S32.SAT R114, R63, R58, RZ ;  /* 0x0000003a3f727239 */ /* 0x000fe200000014ff */
[----:B------:R-:W-:Y:S02]  /*74e0*/  IMAD R61, R74, R72, R61 ;  /* 0x000000484a3d7224 */ /* 0x000fe400078e023d */
[----:B------:R-:W-:Y:S01]  /*74f0*/  IMAD R67, R70, R67, RZ ;  /* 0x0000004346437224 */ /* 0x000fe200078e02ff */
[----:B------:R-:W-:Y:S01]  /*7500*/  I2IP.S8.S32.SAT R114, R57, R56, R114 ;  /* 0x0000003839727239 */ /* 0x000fe20000001472 */
[-C--:B------:R-:W-:Y:S02]  /*7510*/  IMAD R62, R77, R72.reuse, R62 ;  /* 0x000000484d3e7224 */ /* 0x080fe400078e023e */
[----:B------:R-:W-:Y:S05]  /*7520*/  IMAD R67, R76, R72, R67 ;  /* 0x000000484c437224 */ /* 0x000fea00078e0243 */
[----:B------:R-:W-:Y:S04]  /*7530*/  I2IP.S8.S32.SAT R115, R67, R62, RZ ;  /* 0x0000003e43737239 */ /* 0x000fe800000014ff */
[----:B------:R-:W-:Y:S05]  /*7540*/  I2IP.S8.S32.SAT R115, R61, R60, R115 ;  /* 0x0000003c3d737239 */ /* 0x000fea0000001473 */
[----:B------:R1:W-:Y:S01]  /*7550*/  STS.128 [R159+0x4200], R112 ;  /* 0x004200709f007388 */ /* 0x0003e20000000c00 */
[----:B------:R-:W-:Y:S01]  /*7560*/  @!PT LDS RZ, [RZ] ;  /* 0x00000000fffff984 */ /* 0x000fe20000000800 */
[----:B------:R-:W-:Y:S01]  /*7570*/  @!PT LDS RZ, [RZ] ;  /* 0x00000000fffff984 */ /* 0x000fe20000000800 */
[----:B------:R-:W-:Y:S01]  /*7580*/  @!PT LDS RZ, [RZ] ;  /* 0x00000000fffff984 */ /* 0x000fe20000000800 */
[----:B------:R-:W-:Y:S01]  /*7590*/  @!PT LDS RZ, [RZ] ;  /* 0x00000000fffff984 */ /* 0x000fe20000000800 */
[----:B------:R2:W-:Y:S07]  /*75a0*/  MEMBAR.ALL.CTA ;  /* 0x0000000000007992 */ /* 0x0005ee0000008000 */
[----:B--2---:R-:W2:Y:S02]  /*75b0*/  FENCE.VIEW.ASYNC.S ;  /* 0x00000000000073c6 */ /* 0x004ea40000000000 */
[----:B--2---:R-:W-:Y:S06]  /*75c0*/  BAR.SYNC.DEFER_BLOCKING 0x1, 0x80 ;  /* 0x0042000000007b1d */ /* 0x004fec0000010000 */
[----:B------:R-:W-:Y:S05]  /*75d0*/  @P0 BRA `(.L_x_111) ;  /* 0x0000000000280947 */ /* 0x000fea0003800000 */
[----:B------:R-:W2:Y:S01]  /*75e0*/  LDCU.64 UR6, c[0x0][0x348] ;  /* 0x00006900ff0677ac */ /* 0x000ea20008000a00 */
[----:B------:R-:W-:Y:S01]  /*75f0*/  UIADD3 UR4, UPT, UPT, UR44, 0x4200, URZ ;  /* 0x000042002c047890 */ /* 0x000fe2000fffe0ff */
[----:B------:R-:W-:Y:S05]  /*7600*/  UMOV UR51, UR36 ;  /* 0x0000002400337c82 */ /* 0x000fea0008000000 */
[----:B------:R-:W-:Y:S04]  /*7610*/  MOV R157, UR4 ;  /* 0x00000004009d7c02 */ /* 0x000fe80008000f00 */
[----:B------:R-:W-:Y:S01]  /*7620*/  R2UR UR48, R157 ;  /* 0x000000009d3072ca */ /* 0x000fe200000e0000 */
[----:B--2---:R-:W-:Y:S04]  /*7630*/  UIADD3 UR4, UP0, UPT, UR6, 0x680, URZ ;  /* 0x0000068006047890 */ /* 0x004fe8000ff1e0ff */
[----:B------:R-:W-:Y:S09]  /*7640*/  UIADD3.X UR5, UPT, UPT, URZ, UR7, URZ, UP0, !UPT ;  /* 0x00000007ff057290 */ /* 0x000ff200087fe4ff */
[----:B------:R2:W-:Y:S01]  /*7650*/  UTMASTG.3D [UR48], [UR4] ;  /* 0x00000030040073b5 */ /* 0x0005e20008010000 */
[----:B------:R0:W-:Y:S01]  /*7660*/  UTMACMDFLUSH ;  /* 0x00000000000079b7 */ /* 0x0001e20000000000 */
[----:B--2---:R-:W-:Y:S04]  /*7670*/  DEPBAR.LE SB0, 0x1 ;  /* 0x000080400000791a */ /* 0x004fe80000000000 */
.L_x_111:
[----:B------:R-:W-:Y:S05]  /*7680*/  BSYNC.RECONVERGENT B0 ;  /* 0x0000000000007941 */ /* 0x000fea0003800200 */
.L_x_110:
[----:B------:R-:W-:Y:S06]  /*7690*/  BAR.SYNC.DEFER_BLOCKING 0x1, 0x80 ;  /* 0x0042000000007b1d */ /* 0x000fec0000010000 */
[----:B------:R-:W2:Y:S01]  /*76a0*/  @P6 SYNCS.PHASECHK.TRANS64.TRYWAIT P0, [R111+URZ+0xc0], R116 ;  /* 0x0000c0746f0065a7 */ /* 0x000ea200080011ff */
[----:B------:R-:W-:Y:S01]  /*76b0*/  BSSY B1, `(.L_x_112) ;  /* 0x0000023000017945 */ /* 0x000fe20003800000 */
[----:B--2---:R-:W-:Y:S03]  /*76c0*/  @P6 SEL R79, RZ, 0x1, !P0 ;  /* 0x00000001ff4f6807 */ /* 0x004fe60004000000 */
[----:B------:R-:W-:Y:S05]  /*76d0*/  @!P6 BRA `(.L_x_113) ;  /* 0x000000000080e947 */ /* 0x000fea0003800000 */
[----:B------:R-:W-:Y:S01]  /*76e0*/  ISETP.NE.AND P1, PT, R108, RZ, PT ;  /* 0x000000ff6c00720c */ /* 0x000fe20003f25270 */
[----:B------:R-:W-:Y:S01]  /*76f0*/  BSSY B0, `(.L_x_114) ;  /* 0x000000a000007945 */ /* 0x000fe20003800000 */
[----:B------:R-:W-:Y:S11]  /*7700*/  ISETP.NE.AND P0, PT, R79, RZ, PT ;  /* 0x000000ff4f00720c */ /* 0x000ff60003f05270 */
[----:B------:R-:W-:Y:S04]  /*7710*/  @P1 IMAD R110, R151, 0x2000, R110 ;  /* 0x00002000976e1824 */ /* 0x000fe800078e026e */
[--C-:B------:R-:W-:Y:S01]  /*7720*/  @P1 IMAD.IADD R109, R109, 0x1, R110.reuse ;  /* 0x000000016d6d1824 */ /* 0x100fe200078e026e */
[----:B------:R-:W-:Y:S01]  /*7730*/  @P1 IADD3 R3, PT, PT, R156, R110, RZ ;  /* 0x0000006e9c031210 */ /* 0x000fe20007ffe0ff */
[----:B------:R-:W-:Y:S01]  /*7740*/  @P1 IMAD.IADD R2, R155, 0x1, R110 ;  /* 0x000000019b021824 */ /* 0x000fe200078e026e */
[----:B------:R-:W-:Y:S06]  /*7750*/  @P0 BRA `(.L_x_115) ;  /* 0x00000000000c0947 */ /* 0x000fec0003800000 */
[----:B------:R-:W-:Y:S04]  /*7760*/  SHF.L.U32 R0, R150, 0x1f, RZ ;  /* 0x0000001f96007819 */ /* 0x000fe800000006ff */
[----:B------:R-:W2:Y:S02]  /*7770*/  SYNCS.PHASECHK.TRANS64.TRYWAIT P0, [R111+URZ+0xc0], R0 ;  /* 0x0000c0006f0075a7 */ /* 0x000ea400080011ff */
[----:B--2---:R-:W-:Y:S05]  /*7780*/  @!P0 BRA `(.L_x_116) ;  /* 0x0000002000bc8947 */ /* 0x004fea0003800000 */
.L_x_115:
[----:B------:R-:W-:Y:S05]  /*7790*/  BSYNC B0 ;  /* 0x0000000000007941 */ /* 0x000fea0003800000 */
.L_x_114:
[----:B------:R-:W-:Y:S01]  /*77a0*/  ISETP.NE.AND P0, PT, R108, RZ, PT ;  /* 0x000000ff6c00720c */ /* 0x000fe20003f05270 */
[----:B--2---:R-:W-:Y:S02]  /*77b0*/  VIADD R111, R111, 0xd0 ;  /* 0x000000d06f6f7836 */ /* 0x004fe40000000000 */
[----:B------:R-:W-:Y:S02]  /*77c0*/  IMAD.U32 R0, RZ, RZ, UR45 ;  /* 0x0000002dff007e24 */ /* 0x000fe4000f8e00ff */
[----:B------:R-:W-:Y:S03]  /*77d0*/  VIADD R151, R151, 0x1 ;  /* 0x0000000197977836 */ /* 0x000fe60000000000 */
[----:B------:R-:W-:Y:S05]  /*77e0*/  PRMT R0, R0, 0x654, R111 ;  /* 0x0000065400007816 */ /* 0x000fea000000006f */
[----:B------:R2:W3:Y:S04]  /*77f0*/  @P0 LDS.128 R92, [R110+0x200] ;  /* 0x000200006e5c0984 */ /* 0x0004e80000000c00 */
[----:B------:R2:W4:Y:S04]  /*7800*/  @P0 LDS.128 R80, [R3+0x200] ;  /* 0x0002000003500984 */ /* 0x0005280000000c00 */
        /* <DEDUP_REMOVED lines=13> */
.L_x_113:
[----:B------:R-:W-:Y:S05]  /*78e0*/  BSYNC B1 ;  /* 0x0000000000017941 */ /* 0x000fea0003800000 */
.L_x_112:
[----:B--2---:R-:W-:Y:S05]  /*78f0*/  VIADD R3, R71, 0x40 ;  /* 0x0000004047037836 */ /* 0x004fea0000000000 */
[----:B------:R-:W-:Y:S04]  /*7900*/  SHF.R.U32.HI R3, RZ, 0x15, R3 ;  /* 0x00000015ff037819 */ /* 0x000fe80000011603 */
[----:B------:R-:W-:Y:S11]  /*7910*/  LOP3.LUT P0, RZ, R3, 0x3, R146, 0x48, !PT ;  /* 0x0000000303ff7812 */ /* 0x000ff60007804892 */
[----:B------:R-:W-:Y:S02]  /*7920*/  @!UPT UIADD3 URZ, UPT, UPT, URZ, URZ, URZ ;  /* 0x000000fffffff290 */ /* 0x000fe4000fffe0ff */
[----:B------:R-:W-:Y:S05]  /*7930*/  @!P0 BRA `(.L_x_117) ;  /* 0x0000000000408947 */ /* 0x000fea0003800000 */
[----:B------:R-:W2:Y:S01]  /*7940*/  LDCU.64 UR8, c[0x4][0x70] ;  /* 0x01000e00ff0877ac */ /* 0x000ea20008000a00 */
[----:B------:R-:W-:Y:S01]  /*7950*/  MOV R3, 0x0 ;  /* 0x0000000000037802 */ /* 0x000fe20000000f00 */
[----:B------:R-:W-:Y:S02]  /*7960*/  HFMA2 R12, -RZ, RZ, 0, 5.9604644775390625e-08 ;  /* 0x00000001ff0c7431 */ /* 0x000fe400000001ff */
[----:B------:R-:W-:Y:S02]  /*7970*/  IMAD.MOV.U32 R8, RZ, RZ, 0x192 ;  /* 0x00000192ff087424 */ /* 0x000fe400078e00ff */
[----:B------:R-:W-:Y:S01]  /*7980*/  IMAD.MOV.U32 R13, RZ, RZ, RZ ;  /* 0x000000ffff0d7224 */ /* 0x000fe200078e00ff */
[----:B------:R-:W5:Y:S01]  /*7990*/  LDCU.64 UR6, c[0x4][0x78] ;  /* 0x01000f00ff0677ac */ /* 0x000f620008000a00 */
[----:B------:R-:W1:Y:S01]  /*79a0*/  LDC.64 R2, c[0x4][R3] ;  /* 0x0100000003027b82 */ /* 0x000e620000000a00 */
[----:B------:R-:W3:Y:S01]  /*79b0*/  LDCU.64 UR4, c[0x4][0x10] ;  /* 0x01000200ff0477ac */ /* 0x000ee20008000a00 */
[----:B--2---:R-:W-:Y:S01]  /*79c0*/  MOV R5, UR9 ;  /* 0x0000000900057c02 */ /* 0x004fe20008000f00 */
[----:B------:R-:W-:Y:S01]  /*79d0*/  IMAD.U32 R4, RZ, RZ, UR8 ;  /* 0x00000008ff047e24 */ /* 0x000fe2000f8e00ff */
[----:B-----5:R-:W-:Y:S01]  /*79e0*/  MOV R7, UR7 ;  /* 0x0000000700077c02 */ /* 0x020fe20008000f00 */
[----:B------:R-:W-:Y:S01]  /*79f0*/  IMAD.U32 R6, RZ, RZ, UR6 ;  /* 0x00000006ff067e24 */ /* 0x000fe2000f8e00ff */
[----:B---3--:R-:W-:Y:S01]  /*7a00*/  MOV R11, UR5 ;  /* 0x00000005000b7c02 */ /* 0x008fe20008000f00 */
[----:B------:R-:W-:Y:S02]  /*7a10*/  IMAD.U32 R10, RZ, RZ, UR4 ;  /* 0x00000004ff0a7e24 */ /* 0x000fe4000f8e00ff */
[----:B------:R-:W-:Y:S07]  /*7a20*/  LEPC R20, `(.L_x_117) ;  /* 0x000000001014794e */ /* 0x000fee0000000000 */
[----:B-1--4-:R-:W-:Y:S05]  /*7a30*/  CALL.ABS.NOINC R2 ;  /* 0x0000000002007343 */ /* 0x012fea0003c00000 */
.L_x_117:
[----:B------:R-:W-:Y:S01]  /*7a40*/  ISETP.NE.AND P0, PT, R158, RZ, PT ;  /* 0x000000ff9e00720c */ /* 0x000fe20003f05270 */
[----:B------:R-:W-:Y:S05]  /*7a50*/  WARPSYNC.ALL ;  /* 0x0000000000007948 */ /* 0x000fea0003800000 */
[----:B---3--:R-:W-:Y:S01]  /*7a60*/  IMAD.U32 R131, R94, 0x10000, RZ ;  /* 0x000100005e837824 */ /* 0x008fe200078e00ff */
[----:B------:R-:W-:Y:S01]  /*7a70*/  R2UR UR4, R71 ;  /* 0x00000000470472ca */ /* 0x000fe200000e0000 */
[----:B----4-:R-:W-:Y:S01]  /*7a80*/  IMAD.U32 R125, R80, 0x10000, RZ ;  /* 0x00010000507d7824 */ /* 0x010fe200078e00ff */
[C---:B------:R-:W-:Y:S01]  /*7a90*/  SHF.L.U32 R135, R92.reuse, 0x10, RZ ;  /* 0x000000105c877819 */ /* 0x040fe200000006ff */
[----:B-1----:R-:W-:Y:S01]  /*7aa0*/  IMAD.U32 R110, R85, 0x10000, RZ ;  /* 0x00010000556e7824 */ /* 0x002fe200078e00ff */
[----:B------:R-:W-:Y:S01]  /*7ab0*/  PRMT R3, R92, 0x8880, RZ ;  /* 0x000088805c037816 */ /* 0x000fe200000000ff */
[----:B------:R-:W-:Y:S01]  /*7ac0*/  IMAD.SHL.U32 R118, R82, 0x100, RZ ;  /* 0x0000010052767824 */ /* 0x000fe200078e00ff */
[----:B------:R-:W-:Y:S01]  /*7ad0*/  SHF.L.U32 R73, R92, 0x8, RZ ;  /* 0x000000085c497819 */ /* 0x000fe200000006ff */
[----:B------:R-:W-:Y:S01]  /*7ae0*/  IMAD.SHL.U32 R103, R87, 0x100, RZ ;  /* 0x0000010057677824 */ /* 0x000fe200078e00ff */
[----:B------:R-:W-:Y:S01]  /*7af0*/  SHF.R.S32.HI R0, RZ, 0x18, R135 ;  /* 0x00000018ff007819 */ /* 0x000fe20000011487 */
[----:B------:R-:W-:Y:S01]  /*7b00*/  BSSY.RECONVERGENT B0, `(.L_x_118) ;  /* 0x0000124000007945 */ /* 0x000fe20003800200 */
[----:B------:R-:W-:Y:S02]  /*7b10*/  SHF.R.S32.HI R73, RZ, 0x18, R73 ;  /* 0x00000018ff497819 */ /* 0x000fe40000011449 */
[----:B------:R-:W-:Y:S01]  /*7b20*/  R2UR UR5, R78 ;  /* 0x000000004e0572ca */ /* 0x000fe200000e0000 */
[----:B------:R-:W1:Y:S01]  /*7b30*/  LDTM.x64 R4, tmem[UR4+0x40] ;  /* 0x00004004000479ee */ /* 0x000e620008340000 */
[----:B------:R-:W-:Y:S01]  /*7b40*/  NOP ;  /* 0x0000000000007918 */ /* 0x000fe20000000000 */
[----:B------:R-:W-:Y:S02]  /*7b50*/  SHF.R.S32.HI R74, RZ, 0x18, R92 ;  /* 0x00000018ff4a7819 */ /* 0x000fe4000001145c */
[C---:B------:R-:W-:Y:S02]  /*7b60*/  SHF.L.U32 R2, R93.reuse, 0x10, RZ ;  /* 0x000000105d027819 */ /* 0x040fe400000006ff */
[----:B------:R-:W-:Y:S02]  /*7b70*/  PRMT R134, R93, 0x8880, RZ ;  /* 0x000088805d867816 */ /* 0x000fe400000000ff */
[----:B------:R-:W-:Y:S02]  /*7b80*/  PRMT R132, R94, 0x8880, RZ ;  /* 0x000088805e847816 */ /* 0x000fe400000000ff */
[----:B------:R-:W-:Y:S02]  /*7b90*/  SHF.R.S32.HI R75, RZ, 0x18, R93 ;  /* 0x00000018ff4b7819 */ /* 0x000fe4000001145d */
[----:B------:R-:W-:Y:S01]  /*7ba0*/  UIADD3 UR4, UPT, UPT, UR5, 0x130, URZ ;  /* 0x0000013005047890 */ /* 0x000fe2000fffe0ff */
[C---:B------:R-:W-:Y:S02]  /*7bb0*/  PRMT R129, R95.reuse, 0x8880, RZ ;  /* 0x000088805f817816 */ /* 0x040fe400000000ff */
[----:B------:R-:W-:Y:S01]  /*7bc0*/  SHF.R.S32.HI R76, RZ, 0x18, R94 ;  /* 0x00000018ff4c7819 */ /* 0x000fe2000001145e */
[----:B------:R-:W-:Y:S01]  /*7bd0*/  UPRMT UR4, UR45, 0x654, UR4 ;  /* 0x000006542d047896 */ /* 0x000fe20008000004 */
[----:B------:R-:W-:Y:S02]  /*7be0*/  SHF.L.U32 R128, R95, 0x10, RZ ;  /* 0x000000105f807819 */ /* 0x000fe400000006ff */
[----:B------:R-:W-:Y:S02]  /*7bf0*/  PRMT R126, R80, 0x8880, RZ ;  /* 0x00008880507e7816 */ /* 0x000fe400000000ff */
[----:B------:R-:W-:Y:S02]  /*7c00*/  SHF.R.S32.HI R77, RZ, 0x18, R95 ;  /* 0x00000018ff4d7819 */ /* 0x000fe4000001145f */
[C---:B------:R-:W-:Y:S01]  /*7c10*/  PRMT R123, R81.reuse, 0x8880, RZ ;  /* 0x00008880517b7816 */ /* 0x040fe200000000ff */
[C---:B-1----:R-:W-:Y:S01]  /*7c20*/  IMAD R4, R70.reuse, R4, RZ ;  /* 0x0000000446047224 */ /* 0x042fe200078e02ff */
[----:B------:R-:W-:Y:S01]  /*7c30*/  SYNCS.ARRIVE.TRANS64.RED.A1T0 RZ, [UR4], RZ ;  /* 0x000000ffffff79a7 */ /* 0x000fe20008100404 */
[C---:B------:R-:W-:Y:S01]  /*7c40*/  IMAD R5, R70.reuse, R5, RZ ;  /* 0x0000000546057224 */ /* 0x040fe200078e02ff */
[----:B------:R-:W-:Y:S01]  /*7c50*/  SHF.R.S32.HI R78, RZ, 0x18, R80 ;  /* 0x00000018ff4e7819 */ /* 0x000fe20000011450 */
[----:B------:R-:W-:Y:S01]  /*7c60*/  IMAD R6, R70, R6, RZ ;  /* 0x0000000646067224 */ /* 0x000fe200078e02ff */
[----:B------:R-:W-:Y:S01]  /*7c70*/  SHF.L.U32 R122, R81, 0x10, RZ ;  /* 0x00000010517a7819 */ /* 0x000fe200000006ff */
[-C--:B------:R-:W-:Y:S01]  /*7c80*/  IMAD R4, R3, R72.reuse, R4 ;  /* 0x0000004803047224 */ /* 0x080fe200078e0204 */
[----:B------:R-:W-:Y:S01]  /*7c90*/  PRMT R120, R82, 0x8880, RZ ;  /* 0x0000888052787816 */ /* 0x000fe200000000ff */
[----:B------:R-:W-:Y:S01]  /*7ca0*/  IMAD R7, R70, R7, RZ ;  /* 0x0000000746077224 */ /* 0x000fe200078e02ff */
[----:B------:R-:W-:Y:S01]  /*7cb0*/  SHF.R.S32.HI R79, RZ, 0x18, R81 ;  /* 0x00000018ff4f7819 */ /* 0x000fe20000011451 */
[-C--:B------:R-:W-:Y:S01]  /*7cc0*/  IMAD R5, R0, R72.reuse, R5 ;  /* 0x0000004800057224 */ /* 0x080fe200078e0205 */
[----:B------:R-:W-:Y:S01]  /*7cd0*/  SHF.L.U32 R119, R82, 0x10, RZ ;  /* 0x0000001052777819 */ /* 0x000fe200000006ff */
[----:B------:R-:W-:Y:S01]  /*7ce0*/  IMAD R6, R73, R72, R6 ;  /* 0x0000004849067224 */ /* 0x000fe200078e0206 */
[----:B------:R-:W-:Y:S01]  /*7cf0*/  MOV R73, R134 ;  /* 0x0000008600497202 */ /* 0x000fe20000000f00 */
[----:B------:R-:W-:Y:S01]  /*7d00*/  IMAD R7, R74, R72, R7 ;  /* 0x000000484a077224 */ /* 0x000fe200078e0207 */
[----:B------:R-:W-:Y:S01]  /*7d10*/  SHF.R.S32.HI R74, RZ, 0x18, R2 ;  /* 0x00000018ff4a7819 */ /* 0x000fe20000011402 */
[C---:B------:R-:W-:Y:S01]  /*7d20*/  IMAD R2, R70.reuse, R17, RZ ;  /* 0x0000001146027224 */ /* 0x040fe200078e02ff */
[----:B------:R-:W-:Y:S01]  /*7d30*/  PRMT R117, R83, 0x8880, RZ ;  /* 0x0000888053757816 */ /* 0x000fe200000000ff */
[C---:B------:R-:W-:Y:S01]  /*7d40*/  IMAD R17, R70.reuse, R21, RZ ;  /* 0x0000001546117224 */ /* 0x040fe200078e02ff */
[----:B------:R-:W-:Y:S01]  /*7d50*/  I2IP.S8.S32.SAT R140, R7, R6, RZ ;  /* 0x00000006078c7239 */ /* 0x000fe200000014ff */
[C---:B------:R-:W-:Y:S01]  /*7d60*/  IMAD R21, R70.reuse, R25, RZ ;  /* 0x0000001946157224 */ /* 0x040fe200078e02ff */
[----:B------:R-:W-:Y:S01]  /*7d70*/  SHF.R.S32.HI R6, RZ, 0x18, R131 ;  /* 0x00000018ff067819 */ /* 0x000fe20000011483 */
[C---:B------:R-:W-:Y:S01]  /*7d80*/  IMAD R25, R70.reuse, R29, RZ ;  /* 0x0000001d46197224 */ /* 0x040fe200078e02ff */
[----:B------:R-:W-:Y:S01]  /*7d90*/  I2IP.S8.S32.SAT R140, R5, R4, R140 ;  /* 0x00000004058c7239 */ /* 0x000fe2000000148c */
[C---:B------:R-:W-:Y:S01]  /*7da0*/  IMAD R29, R70.reuse, R33, RZ ;  /* 0x00000021461d7224 */ /* 0x040fe200078e02ff */
[----:B------:R-:W-:Y:S01]  /*7db0*/  SHF.R.S32.HI R5, RZ, 0x18, R128 ;  /* 0x00000018ff057819 */ /* 0x000fe20000011480 */
[C---:B------:R-:W-:Y:S01]  /*7dc0*/  IMAD R8, R70.reuse, R8, RZ ;  /* 0x0000000846087224 */ /* 0x040fe200078e02ff */
[----:B------:R-:W-:Y:S01]  /*7dd0*/  SHF.L.U32 R116, R83, 0x10, RZ ;  /* 0x0000001053747819 */ /* 0x000fe200000006ff */
[----:B------:R-:W-:Y:S01]  /*7de0*/  IMAD R33, R70, R37, RZ ;  /* 0x0000002546217224 */ /* 0x000fe200078e02ff */
[----:B------:R-:W-:Y:S01]  /*7df0*/  PRMT R114, R84, 0x8880, RZ ;  /* 0x0000888054727816 */ /* 0x000fe200000000ff */
[----:B------:R-:W-:Y:S01]  /*7e00*/  IMAD R37, R70, R41, RZ ;  /* 0x0000002946257224 */ /* 0x000fe200078e02ff */
[----:B------:R-:W-:Y:S01]  /*7e10*/  SHF.L.U32 R113, R84, 0x10, RZ ;  /* 0x0000001054717819 */ /* 0x000fe200000006ff */
[C---:B------:R-:W-:Y:S01]  /*7e20*/  IMAD R9, R70.reuse, R9, RZ ;  /* 0x0000000946097224 */ /* 0x040fe200078e02ff */
[C---:B------:R-:W-:Y:S01]  /*7e30*/  PRMT R111, R85.reuse, 0x8880, RZ ;  /* 0x00008880556f7816 */ /* 0x040fe200000000ff */
[C---:B------:R-:W-:Y:S01]  /*7e40*/  IMAD R41, R70.reuse, R45, RZ ;  /* 0x0000002d46297224 */ /* 0x040fe200078e02ff */
[----:B------:R-:W-:Y:S01]  /*7e50*/  SHF.L.U32 R109, R85, 0x8, RZ ;  /* 0x00000008556d7819 */ /* 0x000fe200000006ff */
[----:B------:R-:W-:Y:S01]  /*7e60*/  IMAD R45, R70, R49, RZ ;  /* 0x00000031462d7224 */ /* 0x000fe200078e02ff */
[----:B------:R-:W-:Y:S01]  /*7e70*/  PRMT R108, R86, 0x8880, RZ ;  /* 0x00008880566c7816 */ /* 0x000fe200000000ff */
[----:B------:R-:W-:Y:S01]  /*7e80*/  IMAD R10, R70, R10, RZ ;  /* 0x0000000a460a7224 */ /* 0x000fe200078e02ff */
[----:B------:R-:W-:Y:S01]  /*7e90*/  SHF.L.U32 R107, R86, 0x10, RZ ;  /* 0x00000010566b7819 */ /* 0x000fe200000006ff */
[C---:B------:R-:W-:Y:S01]  /*7ea0*/  IMAD R49, R70.reuse, R53, RZ ;  /* 0x0000003546317224 */ /* 0x040fe200078e02ff */
[----:B------:R-:W-:Y:S01]  /*7eb0*/  PRMT R105, R87, 0x8880, RZ ;  /* 0x0000888057697816 */ /* 0x000fe200000000ff */
[-C--:B------:R-:W-:Y:S01]  /*7ec0*/  IMAD R8, R73, R72.reuse, R8 ;  /* 0x0000004849087224 */ /* 0x080fe200078e0208 */
[----:B------:R-:W-:Y:S01]  /*7ed0*/  SHF.L.U32 R104, R87, 0x10, RZ ;  /* 0x0000001057687819 */ /* 0x000fe200000006ff */
[----:B------:R-:W-:Y:S01]  /*7ee0*/  IMAD R53, R70, R57, RZ ;  /* 0x0000003946357224 */ /* 0x000fe200078e02ff */
[----:B------:R-:W-:Y:S01]  /*7ef0*/  PRMT R102, R88, 0x8880, RZ ;  /* 0x0000888058667816 */ /* 0x000fe200000000ff */
[----:B------:R-:W-:Y:S01]  /*7f00*/  IMAD R11, R70, R11, RZ ;  /* 0x0000000b460b7224 */ /* 0x000fe200078e02ff */
[----:B------:R-:W-:Y:S01]  /*7f10*/  SHF.L.U32 R101, R88, 0x10, RZ ;  /* 0x0000001058657819 */ /* 0x000fe200000006ff */
[----:B------:R-:W-:Y:S01]  /*7f20*/  IMAD R57, R70, R61, RZ ;  /* 0x0000003d46397224 */ /* 0x000fe200078e02ff */
[C---:B------:R-:W-:Y:S01]  /*7f30*/  PRMT R99, R89.reuse, 0x8880, RZ ;  /* 0x0000888059637816 */ /* 0x040fe200000000ff */
[----:B------:R-:W-:Y:S01]  /*7f40*/  IMAD R9, R74, R72, R9 ;  /* 0x000000484a097224 */ /* 0x000fe200078e0209 */
[----:B------:R-:W-:Y:S01]  /*7f50*/  SHF.L.U32 R98, R89, 0x10, RZ ;  /* 0x0000001059627819 */ /* 0x000fe200000006ff */
[----:B------:R-:W-:Y:S01]  /*7f60*/  IMAD R61, R70, R65, RZ ;  /* 0x00000041463d7224 */ /* 0x000fe200078e02ff */
[----:B------:R-:W-:Y:S01]  /*7f70*/  PRMT R96, R90, 0x8880, RZ ;  /* 0x000088805a607816 */ /* 0x000fe200000000ff */
[C---:B------:R-:W-:Y:S01]  /*7f80*/  IMAD R12, R70.reuse, R12, RZ ;  /* 0x0000000c460c7224 */ /* 0x040fe200078e02ff */
[----:B------:R-:W-:Y:S01]  /*7f90*/  SHF.L.U32 R92, R91, 0x10, RZ ;  /* 0x000000105b5c7819 */ /* 0x000fe200000006ff */
[----:B------:R-:W-:Y:S01]  /*7fa0*/  IMAD.MOV.U32 R65, RZ, RZ, R132 ;  /* 0x000000ffff417224 */ /* 0x000fe200078e0084 */
[----:B------:R-:W-:Y:S01]  /*7fb0*/  SHF.L.U32 R133, R93, 0x8, RZ ;  /* 0x000000085d857819 */ /* 0x000fe200000006ff */
[C---:B------:R-:W-:Y:S01]  /*7fc0*/  IMAD R13, R70.reuse, R13, RZ ;  /* 0x0000000d460d7224 */ /* 0x040fe200078e02ff */
[----:B------:R-:W-:Y:S01]  /*7fd0*/  PRMT R93, R91, 0x8880, RZ ;  /* 0x000088805b5d7816 */ /* 0x000fe200000000ff */
[C---:B------:R-:W-:Y:S01]  /*7fe0*/  IMAD R14, R70.reuse, R14, RZ ;  /* 0x0000000e460e7224 */ /* 0x040fe200078e02ff */
[----:B------:R-:W-:Y:S01]  /*7ff0*/  SHF.R.S32.HI R7, RZ, 0x18, R133 ;  /* 0x00000018ff077819 */ /* 0x000fe20000011485 */
[----:B------:R-:W-:Y:S01]  /*8000*/  IMAD R15, R70, R15, RZ ;  /* 0x0000000f460f7224 */ /* 0x000fe200078e02ff */
[----:B------:R-:W-:Y:S01]  /*8010*/  SHF.L.U32 R130, R94, 0x8, RZ ;  /* 0x000000085e827819 */ /* 0x000fe200000006ff */
[----:B------:R-:W-:Y:S01]  /*8020*/  IMAD R0, R70, R16, RZ ;  /* 0x0000001046007224 */ /* 0x000fe200078e02ff */
[----:B------:R-:W-:Y:S01]  /*8030*/  SHF.L.U32 R127, R95, 0x8, RZ ;  /* 0x000000085f7f7819 */ /* 0x000fe200000006ff */
[-C--:B------:R-:W-:Y:S01]  /*8040*/  IMAD R10, R7, R72.reuse, R10 ;  /* 0x00000048070a7224 */ /* 0x080fe200078e020a */
[----:B------:R-:W-:Y:S01]  /*8050*/  MOV R7, R129 ;  /* 0x0000008100077202 */ /* 0x000fe20000000f00 */
[-C--:B------:R-:W-:Y:S01]  /*8060*/  IMAD R11, R75, R72.reuse, R11 ;  /* 0x000000484b0b7224 */ /* 0x080fe200078e020b */
[----:B------:R-:W-:Y:S01]  /*8070*/  SHF.R.S32.HI R73, RZ, 0x18, R130 ;  /* 0x00000018ff497819 */ /* 0x000fe20000011482 */
[-C--:B------:R-:W-:Y:S01]  /*8080*/  IMAD R12, R65, R72.reuse, R12 ;  /* 0x00000048410c7224 */ /* 0x080fe200078e020c */
[----:B------:R-:W-:Y:S01]  /*8090*/  SHF.R.S32.HI R4, RZ, 0x18, R127 ;  /* 0x00000018ff047819 */ /* 0x000fe2000001147f */
[----:B------:R-:W-:Y:S01]  /*80a0*/  IMAD R13, R6, R72, R13 ;  /* 0x00000048060d7224 */ /* 0x000fe200078e020d */
[----:B------:R-:W-:Y:S01]  /*80b0*/  I2IP.S8.S32.SAT R10, R11, R10, RZ ;  /* 0x0000000a0b0a7239 */ /* 0x000fe200000014ff */
[-C--:B------:R-:W-:Y:S01]  /*80c0*/  IMAD R14, R73, R72.reuse, R14 ;  /* 0x00000048490e7224 */ /* 0x080fe200078e020e */
[----:B------:R-:W-:Y:S01]  /*80d0*/  SHF.R.S32.HI R6, RZ, 0x18, R125 ;  /* 0x00000018ff067819 */ /* 0x000fe2000001147d */
[----:B------:R-:W-:Y:S01]  /*80e0*/  IMAD R15, R76, R72, R15 ;  /* 0x000000484c0f7224 */ /* 0x000fe200078e020f */
[----:B------:R-:W-:Y:S01]  /*80f0*/  I2IP.S8.S32.SAT R141, R9, R8, R10 ;  /* 0x00000008098d7239 */ /* 0x000fe2000000140a */
[----:B------:R-:W-:Y:S01]  /*8100*/  IMAD R3, R70, R18, RZ ;  /* 0x0000001246037224 */ /* 0x000fe200078e02ff */
[----:B------:R-:W-:Y:S01]  /*8110*/  SHF.L.U32 R124, R80, 0x8, RZ ;  /* 0x00000008507c7819 */ /* 0x000fe200000006ff */
[----:B------:R-:W-:Y:S01]  /*8120*/  IMAD R0, R7, R72, R0 ;  /* 0x0000004807007224 */ /* 0x000fe200078e0200 */
[----:B------:R-:W-:Y:S01]  /*8130*/  I2IP.S8.S32.SAT R14, R15, R14, RZ ;  /* 0x0000000e0f0e7239 */ /* 0x000fe200000014ff */
[----:B------:R-:W-:Y:S01]  /*8140*/  IMAD R19, R70, R19, RZ ;  /* 0x0000001346137224 */ /* 0x000fe200078e02ff */
[----:B------:R-:W-:Y:S01]  /*8150*/  SHF.R.S32.HI R7, RZ, 0x18, R124 ;  /* 0x00000018ff077819 */ /* 0x000fe2000001147c */
[----:B------:R-:W-:Y:S01]  /*8160*/  IMAD R2, R5, R72, R2 ;  /* 0x0000004805027224 */ /* 0x000fe200078e0202 */
[----:B------:R-:W-:Y:S01]  /*8170*/  I2IP.S8.S32.SAT R142, R13, R12, R14 ;  /* 0x0000000c0d8e7239 */ /* 0x000fe2000000140e */
[----:B------:R-:W-:Y:S01]  /*8180*/  IMAD R3, R4, R72, R3 ;  /* 0x0000004804037224 */ /* 0x000fe200078e0203 */
[----:B------:R-:W-:Y:S01]  /*8190*/  MOV R5, R126 ;  /* 0x0000007e00057202 */ /* 0x000fe20000000f00 */
[C---:B------:R-:W-:Y:S01]  /*81a0*/  IMAD R16, R70.reuse, R20, RZ ;  /* 0x0000001446107224 */ /* 0x040fe200078e02ff */
[----:B------:R-:W-:Y:S01]  /*81b0*/  SHF.R.S32.HI R4, RZ, 0x18, R122 ;  /* 0x00000018ff047819 */ /* 0x000fe2000001147a */
[----:B------:R-:W-:Y:S01]  /*81c0*/  IMAD R19, R77, R72, R19 ;  /* 0x000000484d137224 */ /* 0x000fe200078e0213 */
[----:B------:R-:W-:Y:S01]  /*81d0*/  SHF.R.S32.HI R80, RZ, 0x18, R82 ;  /* 0x00000018ff507819 */ /* 0x000fe20000011452 */
[C---:B------:R-:W-:Y:S01]  /*81e0*/  IMAD R18, R70.reuse, R22, RZ ;  /* 0x0000001646127224 */ /* 0x040fe200078e02ff */
[----:B------:R-:W-:Y:S01]  /*81f0*/  SHF.R.S32.HI R82, RZ, 0x18, R84 ;  /* 0x00000018ff527819 */ /* 0x000fe20000011454 */
[-C--:B------:R-:W-:Y:S01]  /*8200*/  IMAD R16, R5, R72.reuse, R16 ;  /* 0x0000004805107224 */ /* 0x080fe200078e0210 */
[----:B------:R-:W-:Y:S01]  /*8210*/  I2IP.S8.S32.SAT R19, R19, R3, RZ ;  /* 0x0000000313137239 */ /* 0x000fe200000014ff */
[----:B------:R-:W-:Y:S01]  /*8220*/  IMAD R23, R70, R23, RZ ;  /* 0x0000001746177224 */ /* 0x000fe200078e02ff */
[----:B------:R-:W-:Y:S01]  /*8230*/  MOV R3, R123 ;  /* 0x0000007b00037202 */ /* 0x000fe20000000f00 */
[----:B------:R-:W-:Y:S01]  /*8240*/  IMAD R17, R6, R72, R17 ;  /* 0x0000004806117224 */ /* 0x000fe200078e0211 */
[----:B------:R-:W-:Y:S01]  /*8250*/  I2IP.S8.S32.SAT R143, R2, R0, R19 ;  /* 0x00000000028f7239 */ /* 0x000fe20000001413 */
[----:B------:R-:W-:Y:S01]  /*8260*/  IMAD R20, R70, R24, RZ ;  /* 0x0000001846147224 */ /* 0x000fe200078e02ff */
[----:B------:R-:W-:Y:S01]  /*8270*/  MOV R5, R120 ;  /* 0x0000007800057202 */ /* 0x000fe20000000f00 */
[-C--:B------:R-:W-:Y:S01]  /*8280*/  IMAD R18, R7, R72.reuse, R18 ;  /* 0x0000004807127224 */ /* 0x080fe200078e0212 */
[----:B------:R-:W-:Y:S01]  /*8290*/  SHF.L.U32 R121, R81, 0x8, RZ ;  /* 0x0000000851797819 */ /* 0x000fe200000006ff */
[-C--:B------:R-:W-:Y:S01]  /*82a0*/  IMAD R23, R78, R72.reuse, R23 ;  /* 0x000000484e177224 */ /* 0x080fe200078e0217 */
[----:B------:R1:W-:Y:S01]  /*82b0*/  STS.128 [R144+UR44+0x6200], R140 ;  /* 0x0062008c90007988 */ /* 0x0003e20008000c2c */
[----:B------:R-:W-:Y:S01]  /*82c0*/  IMAD R20, R3, R72, R20 ;  /* 0x0000004803147224 */ /* 0x000fe200078e0214 */
[----:B------:R-:W-:Y:S01]  /*82d0*/  SHF.R.S32.HI R3, RZ, 0x18, R121 ;  /* 0x00000018ff037819 */ /* 0x000fe20000011479 */
[C---:B------:R-:W-:Y:S01]  /*82e0*/  IMAD R22, R70.reuse, R26, RZ ;  /* 0x0000001a46167224 */ /* 0x040fe200078e02ff */
[----:B------:R-:W-:Y:S01]  /*82f0*/  I2IP.S8.S32.SAT R18, R23, R18, RZ ;  /* 0x0000001217127239 */ /* 0x000fe200000014ff */
[----:B------:R-:W-:Y:S01]  /*8300*/  IMAD R27, R70, R27, RZ ;  /* 0x0000001b461b7224 */ /* 0x000fe200078e02ff */
[----:B------:R-:W-:Y:S01]  /*8310*/  SHF.R.S32.HI R0, RZ, 0x18, R119 ;  /* 0x00000018ff007819 */ /* 0x000fe20000011477 */
[----:B------:R-:W-:Y:S01]  /*8320*/  IMAD R21, R4, R72, R21 ;  /* 0x0000004804157224 */ /* 0x000fe200078e0215 */
[----:B------:R-:W-:Y:S01]  /*8330*/  I2IP.S8.S32.SAT R16, R17, R16, R18 ;  /* 0x0000001011107239 */ /* 0x000fe20000001412 */
[C---:B------:R-:W-:Y:S01]  /*8340*/  IMAD R24, R70.reuse, R28, RZ ;  /* 0x0000001c46187224 */ /* 0x040fe200078e02ff */
[----:B------:R-:W-:Y:S01]  /*8350*/  SHF.R.S32.HI R7, RZ, 0x18, R118 ;  /* 0x00000018ff077819 */ /* 0x000fe20000011476 */
[-C--:B------:R-:W-:Y:S01]  /*8360*/  IMAD R22, R3, R72.reuse, R22 ;  /* 0x0000004803167224 */ /* 0x080fe200078e0216 */
[----:B------:R-:W-:Y:S01]  /*8370*/  SHF.R.S32.HI R81, RZ, 0x18, R83 ;  /* 0x00000018ff517819 */ /* 0x000fe20000011453 */
[----:B------:R-:W-:Y:S01]  /*8380*/  IMAD R27, R79, R72, R27 ;  /* 0x000000484f1b7224 */ /* 0x000fe200078e021b */
[----:B------:R-:W-:Y:S01]  /*8390*/  SHF.L.U32 R115, R83, 0x8, RZ ;  /* 0x0000000853737819 */ /* 0x000fe200000006ff */
[C---:B------:R-:W-:Y:S01]  /*83a0*/  IMAD R26, R70.reuse, R30, RZ ;  /* 0x0000001e461a7224 */ /* 0x040fe200078e02ff */
[----:B------:R-:W-:Y:S01]  /*83b0*/  SHF.R.S32.HI R83, RZ, 0x18, R85 ;  /* 0x00000018ff537819 */ /* 0x000fe20000011455 */
[----:B------:R-:W-:Y:S01]  /*83c0*/  IMAD R24, R5, R72, R24 ;  /* 0x0000004805187224 */ /* 0x000fe200078e0218 */
[----:B------:R-:W-:Y:S01]  /*83d0*/  I2IP.S8.S32.SAT R17, R27, R22, RZ ;  /* 0x000000161b117239 */ /* 0x000fe200000014ff */
[----:B------:R-:W-:Y:S01]  /*83e0*/  IMAD R31, R70, R31, RZ ;  /* 0x0000001f461f7224 */ /* 0x000fe200078e02ff */
[----:B------:R-:W-:Y:S01]  /*83f0*/  SHF.R.S32.HI R85, RZ, 0x18, R87 ;  /* 0x00000018ff557819 */ /* 0x000fe20000011457 */
[----:B------:R-:W-:Y:S01]  /*8400*/  IMAD R25, R0, R72, R25 ;  /* 0x0000004800197224 */ /* 0x000fe200078e0219 */
[----:B------:R-:W-:Y:S01]  /*8410*/  I2IP.S8.S32.SAT R17, R21, R20, R17 ;  /* 0x0000001415117239 */ /* 0x000fe20000001411 */
[----:B------:R-:W-:Y:S01]  /*8420*/  IMAD R28, R70, R32, RZ ;  /* 0x00000020461c7224 */ /* 0x000fe200078e02ff */
[----:B------:R-:W-:Y:S01]  /*8430*/  SHF.R.S32.HI R0, RZ, 0x18, R116 ;  /* 0x00000018ff007819 */ /* 0x000fe20000011474 */
[-C--:B------:R-:W-:Y:S01]  /*8440*/  IMAD R26, R7, R72.reuse, R26 ;  /* 0x00000048071a7224 */ /* 0x080fe200078e021a */
[----:B------:R-:W-:Y:S01]  /*8450*/  SHF.R.S32.HI R5, RZ, 0x18, R115 ;  /* 0x00000018ff057819 */ /* 0x000fe20000011473 */
[----:B------:R-:W-:Y:S01]  /*8460*/  IMAD.MOV.U32 R3, RZ, RZ, R117 ;  /* 0x000000ffff037224 */ /* 0x000fe200078e0075 */
[----:B------:R-:W-:Y:S01]  /*8470*/  SHF.R.S32.HI R7, RZ, 0x18, R109 ;  /* 0x00000018ff077819 */ /* 0x000fe2000001146d */
[----:B------:R-:W-:Y:S01]  /*8480*/  IMAD R31, R80, R72, R31 ;  /* 0x00000048501f7224 */ /* 0x000fe200078e021f */
[----:B------:R-:W-:Y:S01]  /*8490*/  SHF.R.S32.HI R87, RZ, 0x18, R89 ;  /* 0x00000018ff577819 */ /* 0x000fe20000011459 */
[----:B------:R-:W-:Y:S01]  /*84a0*/  IMAD R30, R70, R34, RZ ;  /* 0x00000022461e7224 */ /* 0x000fe200078e02ff */
[----:B------:R-:W-:Y:S01]  /*84b0*/  SHF.L.U32 R112, R84, 0x8, RZ ;  /* 0x0000000854707819 */ /* 0x000fe200000006ff */
[----:B------:R-:W-:Y:S01]  /*84c0*/  IMAD R28, R3, R72, R28 ;  /* 0x00000048031c7224 */ /* 0x000fe200078e021c */
[----:B------:R-:W-:Y:S01]  /*84d0*/  I2IP.S8.S32.SAT R18, R31, R26, RZ ;  /* 0x0000001a1f127239 */ /* 0x000fe200000014ff */
[----:B------:R-:W-:Y:S01]  /*84e0*/  IMAD R35, R70, R35, RZ ;  /* 0x0000002346237224 */ /* 0x000fe200078e02ff */
[----:B------:R-:W-:Y:S01]  /*84f0*/  MOV R3, R114 ;  /* 0x0000007200037202 */ /* 0x000fe20000000f00 */
[----:B------:R-:W-:Y:S01]  /*8500*/  IMAD R29, R0, R72, R29 ;  /* 0x00000048001d7224 */ /* 0x000fe200078e021d */
[----:B------:R-:W-:Y:S01]  /*8510*/  I2IP.S8.S32.SAT R18, R25, R24, R18 ;  /* 0x0000001819127239 */ /* 0x000fe20000001412 */
[C---:B------:R-:W-:Y:S01]  /*8520*/  IMAD R32, R70.reuse, R36, RZ ;  /* 0x0000002446207224 */ /* 0x040fe200078e02ff */
[----:B------:R-:W-:Y:S01]  /*8530*/  SHF.R.S32.HI R0, RZ, 0x18, R113 ;  /* 0x00000018ff007819 */ /* 0x000fe20000011471 */
[-C--:B------:R-:W-:Y:S01]  /*8540*/  IMAD R30, R5, R72.reuse, R30 ;  /* 0x00000048051e7224 */ /* 0x080fe200078e021e */
[----:B------:R-:W-:Y:S01]  /*8550*/  MOV R5, R111 ;  /* 0x0000006f00057202 */ /* 0x000fe20000000f00 */
[-C--:B------:R-:W-:Y:S01]  /*8560*/  IMAD R35, R81, R72.reuse, R35 ;  /* 0x0000004851237224 */ /* 0x080fe200078e0223 */
[----:B------:R-:W-:Y:S01]  /*8570*/  SHF.R.S32.HI R84, RZ, 0x18, R86 ;  /* 0x00000018ff547819 */ /* 0x000fe20000011456 */
[----:B------:R-:W-:Y:S01]  /*8580*/  IMAD R32, R3, R72, R32 ;  /* 0x0000004803207224 */ /* 0x000fe200078e0220 */
[----:B------:R-:W-:Y:S01]  /*8590*/  SHF.R.S32.HI R3, RZ, 0x18, R112 ;  /* 0x00000018ff037819 */ /* 0x000fe20000011470 */
[C---:B------:R-:W-:Y:S01]  /*85a0*/  IMAD R34, R70.reuse, R38, RZ ;  /* 0x0000002646227224 */ /* 0x040fe200078e02ff */
[----:B------:R-:W-:Y:S01]  /*85b0*/  I2IP.S8.S32.SAT R19, R35, R30, RZ ;  /* 0x0000001e23137239 */ /* 0x000fe200000014ff */
[----:B------:R-:W-:Y:S01]  /*85c0*/  IMAD R39, R70, R39, RZ ;  /* 0x0000002746277224 */ /* 0x000fe200078e02ff */
[----:B------:R-:W-:Y:S01]  /*85d0*/  SHF.L.U32 R106, R86, 0x8, RZ ;  /* 0x00000008566a7819 */ /* 0x000fe200000006ff */
[----:B------:R-:W-:Y:S01]  /*85e0*/  IMAD R33, R0, R72, R33 ;  /* 0x0000004800217224 */ /* 0x000fe200078e0221 */
[----:B------:R-:W-:Y:S01]  /*85f0*/  I2IP.S8.S32.SAT R19, R29, R28, R19 ;  /* 0x0000001c1d137239 */ /* 0x000fe20000001413 */
[----:B------:R-:W-:Y:S01]  /*8600*/  IMAD R36, R70, R40, RZ ;  /* 0x0000002846247224 */ /* 0x000fe200078e02ff */
[----:B------:R-:W-:Y:S01]  /*8610*/  SHF.R.S32.HI R0, RZ, 0x18, R110 ;  /* 0x00000018ff007819 */ /* 0x000fe2000001146e */
[----:B------:R-:W-:Y:S01]  /*8620*/  IMAD R34, R3, R72, R34 ;  /* 0x0000004803227224 */ /* 0x000fe200078e0222 */
[----:B------:R-:W-:Y:S01]  /*8630*/  MOV R3, R108 ;  /* 0x0000006c00037202 */ /* 0x000fe20000000f00 */
[----:B------:R-:W-:Y:S01]  /*8640*/  IMAD R39, R82, R72, R39 ;  /* 0x0000004852277224 */ /* 0x000fe200078e0227 */
[----:B------:R1:W-:Y:S01]  /*8650*/  STS.128 [R161+0x6200], R16 ;  /* 0x00620010a1007388 */ /* 0x0003e20000000c00 */
[C---:B------:R-:W-:Y:S01]  /*8660*/  IMAD R38, R70.reuse, R42, RZ ;  /* 0x0000002a46267224 */ /* 0x040fe200078e02ff */
[----:B------:R-:W-:Y:S01]  /*8670*/  SHF.R.S32.HI R86, RZ, 0x18, R88 ;  /* 0x00000018ff567819 */ /* 0x000fe20000011458 */
[----:B------:R-:W-:Y:S01]  /*8680*/  IMAD R36, R5, R72, R36 ;  /* 0x0000004805247224 */ /* 0x000fe200078e0224 */
[----:B------:R-:W-:Y:S01]  /*8690*/  I2IP.S8.S32.SAT R34, R39, R34, RZ ;  /* 0x0000002227227239 */ /* 0x000fe200000014ff */
[----:B------:R-:W-:Y:S01]  /*86a0*/  IMAD R43, R70, R43, RZ ;  /* 0x0000002b462b7224 */ /* 0x000fe200078e02ff */
[----:B------:R-:W-:Y:S01]  /*86b0*/  MOV R5, R105 ;  /* 0x0000006900057202 */ /* 0x000fe20000000f00 */
[----:B------:R-:W-:Y:S01]  /*86c0*/  IMAD R37, R0, R72, R37 ;  /* 0x0000004800257224 */ /* 0x000fe200078e0225 */
[----:B------:R-:W-:Y:S01]  /*86d0*/  I2IP.S8.S32.SAT R32, R33, R32, R34 ;  /* 0x0000002021207239 */ /* 0x000fe20000001422 */
[----:B------:R-:W-:Y:S01]  /*86e0*/  IMAD R40, R70, R44, RZ ;  /* 0x0000002c46287224 */ /* 0x000fe200078e02ff */
[----:B------:R-:W-:Y:S01]  /*86f0*/  SHF.R.S32.HI R0, RZ, 0x18, R107 ;  /* 0x00000018ff007819 */ /* 0x000fe2000001146b */
[-C--:B------:R-:W-:Y:S01]  /*8700*/  IMAD R38, R7, R72.reuse, R38 ;  /* 0x0000004807267224 */ /* 0x080fe200078e0226 */
[----:B------:R-:W-:Y:S01]  /*8710*/  SHF.R.S32.HI R7, RZ, 0x18, R103 ;  /* 0x00000018ff077819 */ /* 0x000fe20000011467 */
[-C--:B------:R-:W-:Y:S01]  /*8720*/  IMAD R43, R83, R72.reuse, R43 ;  /* 0x00000048532b7224 */ /* 0x080fe200078e022b */
[----:B------:R-:W-:Y:S01]  /*8730*/  SHF.L.U32 R100, R88, 0x8, RZ ;  /* 0x0000000858647819 */ /* 0x000fe200000006ff */
        /* <DEDUP_REMOVED lines=11> */
[----:B------:R-:W-:Y:S01]  /*87f0*/  SHF.L.U32 R97, R89, 0x8, RZ ;  /* 0x0000000859617819 */ /* 0x000fe200000006ff */
        /* <DEDUP_REMOVED lines=13> */
[----:B------:R-:W-:Y:S01]  /*88d0*/  IADD3 R68, PT, PT, R68, 0x1, RZ ;  /* 0x0000000144447810 */ /* 0x000fe20007ffe0ff */
[----:B------:R-:W-:Y:S02]  /*88e0*/  IMAD.MOV.U32 R3, RZ, RZ, R102 ;  /* 0x000000ffff037224 */ /* 0x000fe400078e0066 */
[-C--:B------:R-:W-:Y:S02]  /*88f0*/  IMAD R51, R85, R72.reuse, R51 ;  /* 0x0000004855337224 */ /* 0x080fe400078e0233 */
[----:B------:R-:W-:Y:S01]  /*8900*/  IMAD R48, R3, R72, R48 ;  /* 0x0000004803307224 */ /* 0x000fe200078e0230 */
[----:B------:R-:W-:Y:S01]  /*8910*/  SHF.R.S32.HI R3, RZ, 0x18, R100 ;  /* 0x00000018ff037819 */ /* 0x000fe20000011464 */
[C---:B------:R-:W-:Y:S01]  /*8920*/  IMAD R50, R70.reuse, R54, RZ ;  /* 0x0000003646327224 */ /* 0x040fe200078e02ff */
[----:B------:R-:W-:Y:S01]  /*8930*/  I2IP.S8.S32.SAT R35, R51, R46, RZ ;  /* 0x0000002e33237239 */ /* 0x000fe200000014ff */
[----:B------:R-:W-:Y:S02]  /*8940*/  IMAD R55, R70, R55, RZ ;  /* 0x0000003746377224 */ /* 0x000fe400078e02ff */
[----:B------:R-:W-:Y:S01]  /*8950*/  IMAD R49, R0, R72, R49 ;  /* 0x0000004800317224 */ /* 0x000fe200078e0231 */
[----:B------:R-:W-:Y:S01]  /*8960*/  I2IP.S8.S32.SAT R35, R45, R44, R35 ;  /* 0x0000002c2d237239 */ /* 0x000fe20000001423 */
[----:B------:R-:W-:Y:S01]  /*8970*/  IMAD R52, R70, R56, RZ ;  /* 0x0000003846347224 */ /* 0x000fe200078e02ff */
[----:B------:R-:W-:Y:S01]  /*8980*/  SHF.R.S32.HI R0, RZ, 0x18, R98 ;  /* 0x00000018ff007819 */ /* 0x000fe20000011462 */
[-C--:B------:R-:W-:Y:S01]  /*8990*/  IMAD R50, R3, R72.reuse, R50 ;  /* 0x0000004803327224 */ /* 0x080fe200078e0232 */
[----:B------:R-:W-:Y:S01]  /*89a0*/  SHF.R.S32.HI R3, RZ, 0x18, R97 ;  /* 0x00000018ff037819 */ /* 0x000fe20000011461 */
[----:B------:R-:W-:Y:S01]  /*89b0*/  IMAD R55, R86, R72, R55 ;  /* 0x0000004856377224 */ /* 0x000fe200078e0237 */
[----:B------:R1:W-:Y:S01]  /*89c0*/  STS.128 [R160+0x6200], R32 ;  /* 0x00620020a0007388 */ /* 0x0003e20000000c00 */
[----:B------:R-:W-:Y:S01]  /*89d0*/  IMAD.U32 R95, R90, 0x10000, RZ ;  /* 0x000100005a5f7824 */ /* 0x000fe200078e00ff */
[----:B------:R-:W-:Y:S01]  /*89e0*/  SHF.L.U32 R90, R91, 0x8, RZ ;  /* 0x000000085b5a7819 */ /* 0x000fe200000006ff */
[C---:B------:R-:W-:Y:S01]  /*89f0*/  IMAD R54, R70.reuse, R58, RZ ;  /* 0x0000003a46367224 */ /* 0x040fe200078e02ff */
[----:B------:R-:W-:Y:S01]  /*8a00*/  I2IP.S8.S32.SAT R50, R55, R50, RZ ;  /* 0x0000003237327239 */ /* 0x000fe200000014ff */
[----:B------:R-:W-:Y:S01]  /*8a10*/  IMAD R52, R5, R72, R52 ;  /* 0x0000004805347224 */ /* 0x000fe200078e0234 */
[----:B------:R-:W-:Y:S01]  /*8a20*/  MOV R5, R96 ;  /* 0x0000006000057202 */ /* 0x000fe20000000f00 */
[----:B------:R-:W-:Y:S01]  /*8a30*/  IMAD R59, R70, R59, RZ ;  /* 0x0000003b463b7224 */ /* 0x000fe200078e02ff */
[----:B------:R-:W-:Y:S01]  /*8a40*/  I2IP.S8.S32.SAT R48, R49, R48, R50 ;  /* 0x0000003031307239 */ /* 0x000fe20000001432 */
[----:B------:R-:W-:Y:S01]  /*8a50*/  IMAD R53, R0, R72, R53 ;  /* 0x0000004800357224 */ /* 0x000fe200078e0235 */
[----:B------:R-:W-:Y:S01]  /*8a60*/  SHF.R.S32.HI R0, RZ, 0x18, R95 ;  /* 0x00000018ff007819 */ /* 0x000fe2000001145f */
[C---:B------:R-:W-:Y:S02]  /*8a70*/  IMAD R56, R70.reuse, R60, RZ ;  /* 0x0000003c46387224 */ /* 0x040fe400078e02ff */
[-C--:B------:R-:W-:Y:S01]  /*8a80*/  IMAD R54, R3, R72.reuse, R54 ;  /* 0x0000004803367224 */ /* 0x080fe200078e0236 */
[----:B------:R-:W-:Y:S01]  /*8a90*/  SHF.R.S32.HI R3, RZ, 0x18, R94 ;  /* 0x00000018ff037819 */ /* 0x000fe2000001145e */
[----:B------:R-:W-:Y:S02]  /*8aa0*/  IMAD R59, R87, R72, R59 ;  /* 0x00000048573b7224 */ /* 0x000fe400078e023b */
[C---:B------:R-:W-:Y:S02]  /*8ab0*/  IMAD R58, R70.reuse, R62, RZ ;  /* 0x0000003e463a7224 */ /* 0x040fe400078e02ff */
[----:B------:R-:W-:Y:S01]  /*8ac0*/  IMAD R56, R5, R72, R56 ;  /* 0x0000004805387224 */ /* 0x000fe200078e0238 */
[----:B------:R-:W-:Y:S01]  /*8ad0*/  I2IP.S8.S32.SAT R54, R59, R54, RZ ;  /* 0x000000363b367239 */ /* 0x000fe200000014ff */
[----:B------:R-:W-:Y:S01]  /*8ae0*/  IMAD R63, R70, R63, RZ ;  /* 0x0000003f463f7224 */ /* 0x000fe200078e02ff */
[----:B------:R-:W-:Y:S01]  /*8af0*/  MOV R5, R93 ;  /* 0x0000005d00057202 */ /* 0x000fe20000000f00 */
[----:B------:R-:W-:Y:S01]  /*8b00*/  IMAD R57, R0, R72, R57 ;  /* 0x0000004800397224 */ /* 0x000fe200078e0239 */
[----:B------:R-:W-:Y:S01]  /*8b10*/  SHF.R.S32.HI R0, RZ, 0x18, R92 ;  /* 0x00000018ff007819 */ /* 0x000fe2000001145c */
[----:B------:R-:W-:Y:S01]  /*8b20*/  IMAD R60, R70, R64, RZ ;  /* 0x00000040463c7224 */ /* 0x000fe200078e02ff */
[----:B------:R-:W-:Y:S01]  /*8b30*/  I2IP.S8.S32.SAT R49, R53, R52, R54 ;  /* 0x0000003435317239 */ /* 0x000fe20000001436 */
[-C--:B------:R-:W-:Y:S01]  /*8b40*/  IMAD R58, R3, R72.reuse, R58 ;  /* 0x00000048033a7224 */ /* 0x080fe200078e023a */
        /* <DEDUP_REMOVED lines=22> */
[----:B------:R-:W-:Y:S02]  /*8cb0*/  UIADD3 UR9, UPT, UPT, UR49, 0x40, URZ ;  /* 0x0000004031097890 */ /* 0x000fe4000fffe0ff */
[----:B------:R-:W-:Y:S01]  /*8cc0*/  UIADD3 UR8, UPT, UPT, UR44, 0x6200, URZ ;  /* 0x000062002c087890 */ /* 0x000fe2000fffe0ff */
[----:B------:R-:W-:Y:S01]  /*8cd0*/  UMOV UR10, UR50 ;  /* 0x00000032000a7c82 */ /* 0x000fe20008000000 */
[----:B------:R-:W-:Y:S01]  /*8ce0*/  UMOV UR11, UR36 ;  /* 0x00000024000b7c82 */ /* 0x000fe20008000000 */
[----:B--2---:R-:W-:Y:S04]  /*8cf0*/  UIADD3 UR4, UP0, UPT, UR6, 0x680, URZ ;  /* 0x0000068006047890 */ /* 0x004fe8000ff1e0ff */
[----:B------:R-:W-:Y:S09]  /*8d00*/  UIADD3.X UR5, UPT, UPT, URZ, UR7, URZ, UP0, !UPT ;  /* 0x00000007ff057290 */ /* 0x000ff200087fe4ff */
[----:B------:R2:W-:Y:S01]  /*8d10*/  UTMASTG.3D [UR8], [UR4] ;  /* 0x00000008040073b5 */ /* 0x0005e20008010000 */
[----:B------:R0:W-:Y:S01]  /*8d20*/  UTMACMDFLUSH ;  /* 0x00000000000079b7 */ /* 0x0001e20000000000 */
[----:B--2---:R-:W-:Y:S04]  /*8d30*/  DEPBAR.LE SB0, 0x1 ;  /* 0x000080400000791a */ /* 0x004fe80000000000 */
.L_x_119:
[----:B------:R-:W-:Y:S05]  /*8d40*/  BSYNC.RECONVERGENT B0 ;  /* 0x0000000000007941 */ /* 0x000fea0003800200 */
.L_x_118:
[----:B------:R-:W-:Y:S01]  /*8d50*/  R2UR UR4, R147 ;  /* 0x00000000930472ca */ /* 0x000fe200000e0000 */
[----:B------:R-:W-:Y:S01]  /*8d60*/  BAR.SYNC.DEFER_BLOCKING 0x1, 0x80 ;  /* 0x0042000000007b1d */ /* 0x000fe20000010000 */
[----:B------:R-:W-:Y:S01]  /*8d70*/  ISETP.NE.AND P0, PT, R149, 0x2, PT ;  /* 0x000000029500780c */ /* 0x000fe20003f05270 */
[----:B------:R-:W-:Y:S01]  /*8d80*/  UISETP.NE.AND UP0, UPT, UR46, URZ, UPT ;  /* 0x000000ff2e00728c */ /* 0x000fe2000bf05270 */
[----:B------:R-:W-:Y:S01]  /*8d90*/  ISETP.NE.AND P1, PT, R68, 0x4, PT ;  /* 0x000000044400780c */ /* 0x000fe20003f25270 */
[----:B------:R-:W-:Y:S01]  /*8da0*/  UIADD3 UR20, UPT, UPT, UR37, UR63, URZ ;  /* 0x0000003f25147290 */ /* 0x000fe2000fffe0ff */
[----:B------:R-:W-:Y:S02]  /*8db0*/  SEL R3, RZ, 0x1, P0 ;  /* 0x00000001ff037807 */ /* 0x000fe40000000000 */
[----:B------:R-:W-:Y:S02]  /*8dc0*/  SEL R0, RZ, 0x1, P1 ;  /* 0x00000001ff007807 */ /* 0x000fe40000800000 */
[----:B------:R-:W-:Y:S02]  /*8dd0*/  LOP3.LUT R152, R152, R3, RZ, 0x3c, !PT ;  /* 0x0000000398987212 */ /* 0x000fe400078e3cff */
[----:B------:R-:W-:Y:S01]  /*8de0*/  LOP3.LUT R153, R153, R0, RZ, 0x3c, !PT ;  /* 0x0000000099997212 */ /* 0x000fe200078e3cff */
[----:B------:R-:W-:Y:S01]  /*8df0*/  UIADD3 UR16, UPT, UPT, UR38, UR4, URZ ;  /* 0x0000000426107290 */ /* 0x000fe2000fffe0ff */
[----:B------:R-:W-:Y:S02]  /*8e00*/  SEL R149, R149, RZ, P0 ;  /* 0x000000ff95957207 */ /* 0x000fe40000000000 */
[----:B------:R-:W-:Y:S01]  /*8e10*/  SEL R68, R68, RZ, P1 ;  /* 0x000000ff44447207 */ /* 0x000fe20000800000 */
[----:B------:R-:W-:Y:S01]  /*8e20*/  UMOV UR36, UR59 ;  /* 0x0000003b00247c82 */ /* 0x000fe20008000000 */
[----:B------:R-:W-:Y:S07]  /*8e30*/  BRA.U UP0, `(.L_x_120) ;  /* 0xffffffc500247547 */ /* 0x000fee000b83ffff */
[----:B------:R-:W-:Y:S05]  /*8e40*/  EXIT ;  /* 0x000000000000794d */ /* 0x000fea0003800000 */
.L_x_25:
[----:B--2---:R2:W3:Y:S02]  /*8e50*/  SYNCS.PHASECHK.TRANS64.TRYWAIT P0, [R3+URZ+0x160], R2 ;  /* 0x00016002030075a7 */ /* 0x0044e400080011ff */
[----:B---3--:R-:W-:Y:S05]  /*8e60*/  @!P0 NANOSLEEP.SYNCS 0x989680 ;  /* 0x009896800000895d */ /* 0x008fea0003900000 */
[----:B------:R-:W3:Y:S02]  /*8e70*/  @!P0 SYNCS.PHASECHK.TRANS64 P0, [R3+URZ+0x160], R2 ;  /* 0x00016002030085a7 */ /* 0x000ee400080010ff */
[----:B---3--:R-:W-:Y:S05]  /*8e80*/  @!P0 BRA `(.L_x_25) ;  /* 0xfffffffc00f08947 */ /* 0x008fea000383ffff */
[----:B------:R-:W-:Y:S05]  /*8e90*/  BRA `(.L_x_121) ;  /* 0xffffff8800c07947 */ /* 0x000fea000383ffff */
.L_x_28:
[----:B-1----:R-:W-:-:S07]  /*8ea0*/  MOV R0, UR33 ;  /* 0x0000002100007c02 */ /* 0x002fce0008000f00 */
.L_x_122:
[----:B-1----:R1:W2:Y:S02]  /*8eb0*/  SYNCS.PHASECHK.TRANS64.TRYWAIT P0, [R0+URZ+0x60], R3 ;  /* 0x00006003000075a7 */ /* 0x0022a400080011ff */
[----:B--2---:R-:W-:Y:S05]  /*8ec0*/  @!P0 NANOSLEEP.SYNCS 0x989680 ;  /* 0x009896800000895d */ /* 0x004fea0003900000 */
[----:B------:R-:W2:Y:S02]  /*8ed0*/  @!P0 SYNCS.PHASECHK.TRANS64 P0, [R0+URZ+0x60], R3 ;  /* 0x00006003000085a7 */ /* 0x000ea400080010ff */
[----:B--2---:R-:W-:Y:S05]  /*8ee0*/  @!P0 BRA `(.L_x_122) ;  /* 0xfffffffc00f08947 */ /* 0x004fea000383ffff */
[----:B------:R-:W-:Y:S05]  /*8ef0*/  BRA `(.L_x_27) ;  /* 0xffffff8c00087947 */ /* 0x000fea000383ffff */
.L_x_35:
[----:B-1----:R-:W-:-:S07]  /*8f00*/  MOV R0, UR17 ;  /* 0x0000001100007c02 */ /* 0x002fce0008000f00 */
.L_x_123:
[----:B-1----:R1:W2:Y:S02]  /*8f10*/  SYNCS.PHASECHK.TRANS64.TRYWAIT P0, [R0+URZ+0x60], R3 ;  /* 0x00006003000075a7 */ /* 0x0022a400080011ff */
[----:B--2---:R-:W-:Y:S05]  /*8f20*/  @!P0 NANOSLEEP.SYNCS 0x989680 ;  /* 0x009896800000895d */ /* 0x004fea0003900000 */
[----:B------:R-:W2:Y:S02]  /*8f30*/  @!P0 SYNCS.PHASECHK.TRANS64 P0, [R0+URZ+0x60], R3 ;  /* 0x00006003000085a7 */ /* 0x000ea400080010ff */
[----:B--2---:R-:W-:Y:S05]  /*8f40*/  @!P0 BRA `(.L_x_123) ;  /* 0xfffffffc00f08947 */ /* 0x004fea000383ffff */
[----:B------:R-:W-:Y:S05]  /*8f50*/  BRA `(.L_x_34) ;  /* 0xffffff8c00c47947 */ /* 0x000fea000383ffff */
.L_x_40:
[----:B-1----:R1:W2:Y:S02]  /*8f60*/  SYNCS.PHASECHK.TRANS64.TRYWAIT P0, [R3+URZ+0xf0], R0 ;  /* 0x0000f000030075a7 */ /* 0x0022a400080011ff */
[----:B--2---:R-:W-:Y:S05]  /*8f70*/  @!P0 NANOSLEEP.SYNCS 0x989680 ;  /* 0x009896800000895d */ /* 0x004fea0003900000 */
[----:B------:R-:W2:Y:S02]  /*8f80*/  @!P0 SYNCS.PHASECHK.TRANS64 P0, [R3+URZ+0xf0], R0 ;  /* 0x0000f000030085a7 */ /* 0x000ea400080010ff */
[----:B--2---:R-:W-:Y:S05]  /*8f90*/  @!P0 BRA `(.L_x_40) ;  /* 0xfffffffc00f08947 */ /* 0x004fea000383ffff */
[----:B------:R-:W-:Y:S05]  /*8fa0*/  BRA `(.L_x_124) ;  /* 0xffffff9000687947 */ /* 0x000fea000383ffff */
.L_x_44:
[----:B-1----:R-:W-:-:S07]  /*8fb0*/  MOV R0, UR4 ;  /* 0x0000000400007c02 */ /* 0x002fce0008000f00 */
.L_x_125:
[----:B-1----:R1:W2:Y:S02]  /*8fc0*/  SYNCS.PHASECHK.TRANS64.TRYWAIT P0, [R0+URZ], R3 ;  /* 0x00000003000075a7 */ /* 0x0022a400080011ff */
[----:B--2---:R-:W-:Y:S05]  /*8fd0*/  @!P0 NANOSLEEP.SYNCS 0x989680 ;  /* 0x009896800000895d */ /* 0x004fea0003900000 */
[----:B------:R-:W2:Y:S02]  /*8fe0*/  @!P0 SYNCS.PHASECHK.TRANS64 P0, [R0+URZ], R3 ;  /* 0x00000003000085a7 */ /* 0x000ea400080010ff */
[----:B--2---:R-:W-:Y:S05]  /*8ff0*/  @!P0 BRA `(.L_x_125) ;  /* 0xfffffffc00f08947 */ /* 0x004fea000383ffff */
[----:B------:R-:W-:Y:S05]  /*9000*/  BRA `(.L_x_126) ;  /* 0xffffff9800107947 */ /* 0x000fea000383ffff */
.L_x_45:
[----:B------:R-:W-:-:S07]  /*9010*/  MOV R0, UR5 ;  /* 0x0000000500007c02 */ /* 0x000fce0008000f00 */
.L_x_127:
[----:B-1----:R1:W2:Y:S02]  /*9020*/  SYNCS.PHASECHK.TRANS64.TRYWAIT P0, [R0+URZ], R3 ;  /* 0x00000003000075a7 */ /* 0x0022a400080011ff */
[----:B--2---:R-:W-:Y:S05]  /*9030*/  @!P0 NANOSLEEP.SYNCS 0x989680 ;  /* 0x009896800000895d */ /* 0x004fea0003900000 */
[----:B------:R-:W2:Y:S02]  /*9040*/  @!P0 SYNCS.PHASECHK.TRANS64 P0, [R0+URZ], R3 ;  /* 0x00000003000085a7 */ /* 0x000ea400080010ff */
[----:B--2---:R-:W-:Y:S05]  /*9050*/  @!P0 BRA `(.L_x_127) ;  /* 0xfffffffc00f08947 */ /* 0x004fea000383ffff */
[----:B------:R-:W-:Y:S05]  /*9060*/  BRA `(.L_x_128) ;  /* 0xffffff98001c7947 */ /* 0x000fea000383ffff */
.L_x_46:
[----:B------:R-:W-:-:S07]  /*9070*/  MOV R0, UR5 ;  /* 0x0000000500007c02 */ /* 0x000fce0008000f00 */
.L_x_129:
[----:B-1----:R1:W2:Y:S02]  /*9080*/  SYNCS.PHASECHK.TRANS64.TRYWAIT P0, [R0+URZ], R3 ;  /* 0x00000003000075a7 */ /* 0x0022a400080011ff */
[----:B--2---:R-:W-:Y:S05]  /*9090*/  @!P0 NANOSLEEP.SYNCS 0x989680 ;  /* 0x009896800000895d */ /* 0x004fea0003900000 */
[----:B------:R-:W2:Y:S02]  /*90a0*/  @!P0 SYNCS.PHASECHK.TRANS64 P0, [R0+URZ], R3 ;  /* 0x00000003000085a7 */ /* 0x000ea400080010ff */
[----:B--2---:R-:W-:Y:S05]  /*90b0*/  @!P0 BRA `(.L_x_129) ;  /* 0xfffffffc00f08947 */ /* 0x004fea000383ffff */
[----:B------:R-:W-:Y:S05]  /*90c0*/  BRA `(.L_x_130) ;  /* 0xffffff9800287947 */ /* 0x000fea000383ffff */
.L_x_47:
[----:B------:R-:W-:-:S07]  /*90d0*/  MOV R0, UR5 ;  /* 0x0000000500007c02 */ /* 0x000fce0008000f00 */
.L_x_131:
[----:B-1----:R1:W2:Y:S02]  /*90e0*/  SYNCS.PHASECHK.TRANS64.TRYWAIT P0, [R0+URZ], R3 ;  /* 0x00000003000075a7 */ /* 0x0022a400080011ff */
[----:B--2---:R-:W-:Y:S05]  /*90f0*/  @!P0 NANOSLEEP.SYNCS 0x989680 ;  /* 0x009896800000895d */ /* 0x004fea0003900000 */
[----:B------:R-:W2:Y:S02]  /*9100*/  @!P0 SYNCS.PHASECHK.TRANS64 P0, [R0+URZ], R3 ;  /* 0x00000003000085a7 */ /* 0x000ea400080010ff */
[----:B--2---:R-:W-:Y:S05]  /*9110*/  @!P0 BRA `(.L_x_131) ;  /* 0xfffffffc00f08947 */ /* 0x004fea000383ffff */
[----:B------:R-:W-:Y:S05]  /*9120*/  BRA `(.L_x_132) ;  /* 0xffffff9800347947 */ /* 0x000fea000383ffff */
.L_x_48:
[----:B------:R-:W-:-:S07]  /*9130*/  MOV R0, UR5 ;  /* 0x0000000500007c02 */ /* 0x000fce0008000f00 */
.L_x_133:
[----:B-1----:R1:W2:Y:S02]  /*9140*/  SYNCS.PHASECHK.TRANS64.TRYWAIT P0, [R0+URZ], R3 ;  /* 0x00000003000075a7 */ /* 0x0022a400080011ff */
[----:B--2---:R-:W-:Y:S05]  /*9150*/  @!P0 NANOSLEEP.SYNCS 0x989680 ;  /* 0x009896800000895d */ /* 0x004fea0003900000 */
[----:B------:R-:W2:Y:S02]  /*9160*/  @!P0 SYNCS.PHASECHK.TRANS64 P0, [R0+URZ], R3 ;  /* 0x00000003000085a7 */ /* 0x000ea400080010ff */
[----:B--2---:R-:W-:Y:S05]  /*9170*/  @!P0 BRA `(.L_x_133) ;  /* 0xfffffffc00f08947 */ /* 0x004fea000383ffff */
[----:B------:R-:W-:Y:S05]  /*9180*/  BRA `(.L_x_134) ;  /* 0xffffff9800407947 */ /* 0x000fea000383ffff */
.L_x_49:
[----:B------:R-:W-:-:S07]  /*9190*/  MOV R0, UR5 ;  /* 0x0000000500007c02 */ /* 0x000fce0008000f00 */
.L_x_135:
[----:B-1----:R1:W2:Y:S02]  /*91a0*/  SYNCS.PHASECHK.TRANS64.TRYWAIT P0, [R0+URZ], R3 ;  /* 0x00000003000075a7 */ /* 0x0022a400080011ff */
[----:B--2---:R-:W-:Y:S05]  /*91b0*/  @!P0 NANOSLEEP.SYNCS 0x989680 ;  /* 0x009896800000895d */ /* 0x004fea0003900000 */
[----:B------:R-:W2:Y:S02]  /*91c0*/  @!P0 SYNCS.PHASECHK.TRANS64 P0, [R0+URZ], R3 ;  /* 0x00000003000085a7 */ /* 0x000ea400080010ff */
[----:B--2---:R-:W-:Y:S05]  /*91d0*/  @!P0 BRA `(.L_x_135) ;  /* 0xfffffffc00f08947 */ /* 0x004fea000383ffff */
[----:B------:R-:W-:Y:S05]  /*91e0*/  BRA `(.L_x_136) ;  /* 0xffffff98004c7947 */ /* 0x000fea000383ffff */
.L_x_50:
[----:B------:R-:W-:-:S07]  /*91f0*/  MOV R0, UR5 ;  /* 0x0000000500007c02 */ /* 0x000fce0008000f00 */
.L_x_137:
[----:B-1----:R1:W2:Y:S02]  /*9200*/  SYNCS.PHASECHK.TRANS64.TRYWAIT P0, [R0+URZ], R3 ;  /* 0x00000003000075a7 */ /* 0x0022a400080011ff */
[----:B--2---:R-:W-:Y:S05]  /*9210*/  @!P0 NANOSLEEP.SYNCS 0x989680 ;  /* 0x009896800000895d */ /* 0x004fea0003900000 */
[----:B------:R-:W2:Y:S02]  /*9220*/  @!P0 SYNCS.PHASECHK.TRANS64 P0, [R0+URZ], R3 ;  /* 0x00000003000085a7 */ /* 0x000ea400080010ff */
[----:B--2---:R-:W-:Y:S05]  /*9230*/  @!P0 BRA `(.L_x_137) ;  /* 0xfffffffc00f08947 */ /* 0x004fea000383ffff */
[----:B------:R-:W-:Y:S05]  /*9240*/  BRA `(.L_x_138) ;  /* 0xffffff9800587947 */ /* 0x000fea000383ffff */
.L_x_51:
[----:B------:R-:W-:-:S07]  /*9250*/  MOV R0, UR5 ;  /* 0x0000000500007c02 */ /* 0x000fce0008000f00 */
.L_x_139:
[----:B-1----:R1:W2:Y:S02]  /*9260*/  SYNCS.PHASECHK.TRANS64.TRYWAIT P0, [R0+URZ], R3 ;  /* 0x00000003000075a7 */ /* 0x0022a400080011ff */
[----:B--2---:R-:W-:Y:S05]  /*9270*/  @!P0 NANOSLEEP.SYNCS 0x989680 ;  /* 0x009896800000895d */ /* 0x004fea0003900000 */
[----:B------:R-:W2:Y:S02]  /*9280*/  @!P0 SYNCS.PHASECHK.TRANS64 P0, [R0+URZ], R3 ;  /* 0x00000003000085a7 */ /* 0x000ea400080010ff */
[----:B--2---:R-:W-:Y:S05]  /*9290*/  @!P0 BRA `(.L_x_139) ;  /* 0xfffffffc00f08947 */ /* 0x004fea000383ffff */
[----:B------:R-:W-:Y:S05]  /*92a0*/  BRA `(.L_x_140) ;  /* 0xffffff9800647947 */ /* 0x000fea000383ffff */
.L_x_52:
[----:B------:R-:W-:-:S07]  /*92b0*/  MOV R0, UR5 ;  /* 0x0000000500007c02 */ /* 0x000fce0008000f00 */
.L_x_141:
[----:B-1----:R1:W2:Y:S02]  /*92c0*/  SYNCS.PHASECHK.TRANS64.TRYWAIT P0, [R0+URZ], R3 ;  /* 0x00000003000075a7 */ /* 0x0022a400080011ff */
[----:B--2---:R-:W-:Y:S05]  /*92d0*/  @!P0 NANOSLEEP.SYNCS 0x989680 ;  /* 0x009896800000895d */ /* 0x004fea0003900000 */
[----:B------:R-:W2:Y:S02]  /*92e0*/  @!P0 SYNCS.PHASECHK.TRANS64 P0, [R0+URZ], R3 ;  /* 0x00000003000085a7 */ /* 0x000ea400080010ff */
[----:B--2---:R-:W-:Y:S05]  /*92f0*/  @!P0 BRA `(.L_x_141) ;  /* 0xfffffffc00f08947 */ /* 0x004fea000383ffff */
[----:B------:R-:W-:Y:S05]  /*9300*/  BRA `(.L_x_142) ;  /* 0xffffff9800707947 */ /* 0x000fea000383ffff */
.L_x_53:
[----:B------:R-:W-:-:S07]  /*9310*/  MOV R0, UR5 ;  /* 0x0000000500007c02 */ /* 0x000fce0008000f00 */
.L_x_143:
[----:B-1----:R1:W2:Y:S02]  /*9320*/  SYNCS.PHASECHK.TRANS64.TRYWAIT P0, [R0+URZ], R3 ;  /* 0x00000003000075a7 */ /* 0x0022a400080011ff */
[----:B--2---:R-:W-:Y:S05]  /*9330*/  @!P0 NANOSLEEP.SYNCS 0x989680 ;  /* 0x009896800000895d */ /* 0x004fea0003900000 */
[----:B------:R-:W2:Y:S02]  /*9340*/  @!P0 SYNCS.PHASECHK.TRANS64 P0, [R0+URZ], R3 ;  /* 0x00000003000085a7 */ /* 0x000ea400080010ff */
[----:B--2---:R-:W-:Y:S05]  /*9350*/  @!P0 BRA `(.L_x_143) ;  /* 0xfffffffc00f08947 */ /* 0x004fea000383ffff */
[----:B------:R-:W-:Y:S05]  /*9360*/  BRA `(.L_x_144) ;  /* 0xffffff98007c7947 */ /* 0x000fea000383ffff */
.L_x_54:
[----:B------:R-:W-:-:S07]  /*9370*/  MOV R0, UR5 ;  /* 0x0000000500007c02 */ /* 0x000fce0008000f00 */
.L_x_145:
[----:B-1----:R1:W2:Y:S02]  /*9380*/  SYNCS.PHASECHK.TRANS64.TRYWAIT P0, [R0+URZ], R3 ;  /* 0x00000003000075a7 */ /* 0x0022a400080011ff */
[----:B--2---:R-:W-:Y:S05]  /*9390*/  @!P0 NANOSLEEP.SYNCS 0x989680 ;  /* 0x009896800000895d */ /* 0x004fea0003900000 */
[----:B------:R-:W2:Y:S02]  /*93a0*/  @!P0 SYNCS.PHASECHK.TRANS64 P0, [R0+URZ], R3 ;  /* 0x00000003000085a7 */ /* 0x000ea400080010ff */
[----:B--2---:R-:W-:Y:S05]  /*93b0*/  @!P0 BRA `(.L_x_145) ;  /* 0xfffffffc00f08947 */ /* 0x004fea000383ffff */
[----:B------:R-:W-:Y:S05]  /*93c0*/  BRA `(.L_x_146) ;  /* 0xffffff9800887947 */ /* 0x000fea000383ffff */
.L_x_57:
[----:B-1----:R1:W2:Y:S02]  /*93d0*/  SYNCS.PHASECHK.TRANS64.TRYWAIT P0, [R2+URZ+0x150], R5 ;  /* 0x00015005020075a7 */ /* 0x0022a400080011ff */
[----:B--2---:R-:W-:Y:S05]  /*93e0*/  @!P0 NANOSLEEP.SYNCS 0x989680 ;  /* 0x009896800000895d */ /* 0x004fea0003900000 */
[----:B------:R-:W2:Y:S02]  /*93f0*/  @!P0 SYNCS.PHASECHK.TRANS64 P0, [R2+URZ+0x150], R5 ;  /* 0x00015005020085a7 */ /* 0x000ea400080010ff */
[----:B--2---:R-:W-:Y:S05]  /*9400*/  @!P0 BRA `(.L_x_57) ;  /* 0xfffffffc00f08947 */ /* 0x004fea000383ffff */
[----:B------:R-:W-:Y:S05]  /*9410*/  BRA `(.L_x_147) ;  /* 0xffffff9800e47947 */ /* 0x000fea000383ffff */
.L_x_58:
[----:B------:R-:W-:-:S07]  /*9420*/  MOV R2, UR4 ;  /* 0x0000000400027c02 */ /* 0x000fce0008000f00 */
.L_x_148:
[----:B-1----:R1:W2:Y:S02]  /*9430*/  SYNCS.PHASECHK.TRANS64.TRYWAIT P0, [R2+URZ+0x100], R5 ;  /* 0x00010005020075a7 */ /* 0x0022a400080011ff */
[----:B--2---:R-:W-:Y:S05]  /*9440*/  @!P0 NANOSLEEP.SYNCS 0x989680 ;  /* 0x009896800000895d */ /* 0x004fea0003900000 */
[----:B------:R-:W2:Y:S02]  /*9450*/  @!P0 SYNCS.PHASECHK.TRANS64 P0, [R2+URZ+0x100], R5 ;  /* 0x00010005020085a7 */ /* 0x000ea400080010ff */
[----:B--2---:R-:W-:Y:S05]  /*9460*/  @!P0 BRA `(.L_x_148) ;  /* 0xfffffffc00f08947 */ /* 0x004fea000383ffff */
[----:B------:R-:W-:Y:S05]  /*9470*/  BRA `(.L_x_149) ;  /* 0xffffff9800f47947 */ /* 0x000fea000383ffff */
.L_x_59:
[----:B-1----:R1:W2:Y:S02]  /*9480*/  SYNCS.PHASECHK.TRANS64.TRYWAIT P1, [R2+URZ+0xf0], R5 ;  /* 0x0000f005020075a7 */ /* 0x0022a400080211ff */
[----:B--2---:R-:W-:Y:S05]  /*9490*/  @!P1 NANOSLEEP.SYNCS 0x989680 ;  /* 0x009896800000995d */ /* 0x004fea0003900000 */
[----:B------:R-:W2:Y:S02]  /*94a0*/  @!P1 SYNCS.PHASECHK.TRANS64 P1, [R2+URZ+0xf0], R5 ;  /* 0x0000f005020095a7 */ /* 0x000ea400080210ff */
[----:B--2---:R-:W-:Y:S05]  /*94b0*/  @!P1 BRA `(.L_x_59) ;  /* 0xfffffffc00f09947 */ /* 0x004fea000383ffff */
[----:B------:R-:W-:Y:S05]  /*94c0*/  BRA `(.L_x_150) ;  /* 0xffffff9c00247947 */ /* 0x000fea000383ffff */
.L_x_62:
[----:B------:R-:W-:-:S07]  /*94d0*/  MOV R0, UR4 ;  /* 0x0000000400007c02 */ /* 0x000fce0008000f00 */
.L_x_151:
[----:B-1----:R1:W2:Y:S02]  /*94e0*/  SYNCS.PHASECHK.TRANS64.TRYWAIT P0, [R0+URZ+0x100], R3 ;  /* 0x00010003000075a7 */ /* 0x0022a400080011ff */
[----:B--2---:R-:W-:Y:S05]  /*94f0*/  @!P0 NANOSLEEP.SYNCS 0x989680 ;  /* 0x009896800000895d */ /* 0x004fea0003900000 */
[----:B------:R-:W2:Y:S02]  /*9500*/  @!P0 SYNCS.PHASECHK.TRANS64 P0, [R0+URZ+0x100], R3 ;  /* 0x00010003000085a7 */ /* 0x000ea400080010ff */
[----:B--2---:R-:W-:Y:S05]  /*9510*/  @!P0 BRA `(.L_x_151) ;  /* 0xfffffffc00f08947 */ /* 0x004fea000383ffff */
[----:B------:R-:W-:Y:S05]  /*9520*/  BRA `(.L_x_61) ;  /* 0xffffff9c00787947 */ /* 0x000fea000383ffff */
.L_x_69:
[----:B-1----:R1:W2:Y:S02]  /*9530*/  SYNCS.PHASECHK.TRANS64.TRYWAIT P1, [R0+URZ+0xf0], R5 ;  /* 0x0000f005000075a7 */ /* 0x0022a400080211ff */
[----:B--2---:R-:W-:Y:S05]  /*9540*/  @!P1 NANOSLEEP.SYNCS 0x989680 ;  /* 0x009896800000995d */ /* 0x004fea0003900000 */
[----:B------:R-:W2:Y:S02]  /*9550*/  @!P1 SYNCS.PHASECHK.TRANS64 P1, [R0+URZ+0xf0], R5 ;  /* 0x0000f005000095a7 */ /* 0x000ea400080210ff */
[----:B--2---:R-:W-:Y:S05]  /*9560*/  @!P1 BRA `(.L_x_69) ;  /* 0xfffffffc00f09947 */ /* 0x004fea000383ffff */
[----:B------:R-:W-:Y:S05]  /*9570*/  BRA `(.L_x_152) ;  /* 0xffffffa000dc7947 */ /* 0x000fea000383ffff */
.L_x_70:
[----:B------:R-:W-:-:S07]  /*9580*/  MOV R3, UR22 ;  /* 0x0000001600037c02 */ /* 0x000fce0008000f00 */
.L_x_153:
[----:B-1----:R1:W2:Y:S02]  /*9590*/  SYNCS.PHASECHK.TRANS64.TRYWAIT P0, [R3+URZ+0x130], R0 ;  /* 0x00013000030075a7 */ /* 0x0022a400080011ff */
[----:B--2---:R-:W-:Y:S05]  /*95a0*/  @!P0 NANOSLEEP.SYNCS 0x989680 ;  /* 0x009896800000895d */ /* 0x004fea0003900000 */
[----:B------:R-:W2:Y:S02]  /*95b0*/  @!P0 SYNCS.PHASECHK.TRANS64 P0, [R3+URZ+0x130], R0 ;  /* 0x00013000030085a7 */ /* 0x000ea400080010ff */
[----:B--2---:R-:W-:Y:S05]  /*95c0*/  @!P0 BRA `(.L_x_153) ;  /* 0xfffffffc00f08947 */ /* 0x004fea000383ffff */
[----:B------:R-:W-:Y:S05]  /*95d0*/  BRA `(.L_x_154) ;  /* 0xffffffa400147947 */ /* 0x000fea000383ffff */
.L_x_73:
[----:B------:R-:W-:Y:S07]  /*95e0*/  MOV R0, UR5 ;  /* 0x0000000500007c02 */ /* 0x000fee0008000f00 */
.L_x_155:
[----:B-1----:R1:W2:Y:S02]  /*95f0*/  SYNCS.PHASECHK.TRANS64.TRYWAIT P0, [R0+URZ], R3 ;  /* 0x00000003000075a7 */ /* 0x0022a400080011ff */
[----:B--2---:R-:W-:Y:S05]  /*9600*/  @!P0 NANOSLEEP.SYNCS 0x989680 ;  /* 0x009896800000895d */ /* 0x004fea0003900000 */
[----:B------:R-:W2:Y:S02]  /*9610*/  @!P0 SYNCS.PHASECHK.TRANS64 P0, [R0+URZ], R3 ;  /* 0x00000003000085a7 */ /* 0x000ea400080010ff */
[----:B--2---:R-:W-:Y:S05]  /*9620*/  @!P0 BRA `(.L_x_155) ;  /* 0xfffffffc00f08947 */ /* 0x004fea000383ffff */
[----:B------:R-:W-:Y:S05]  /*9630*/  BRA `(.L_x_72) ;  /* 0xffffffa400307947 */ /* 0x000fea000383ffff */
.L_x_76:
[----:B------:R-:W-:-:S07]  /*9640*/  MOV R0, UR4 ;  /* 0x0000000400007c02 */ /* 0x000fce0008000f00 */
.L_x_156:
[----:B--2---:R2:W4:Y:S02]  /*9650*/  SYNCS.PHASECHK.TRANS64.TRYWAIT P0, [R0+URZ], R3 ;  /* 0x00000003000075a7 */ /* 0x00452400080011ff */
[----:B----4-:R-:W-:Y:S05]  /*9660*/  @!P0 NANOSLEEP.SYNCS 0x989680 ;  /* 0x009896800000895d */ /* 0x010fea0003900000 */
[----:B------:R-:W4:Y:S02]  /*9670*/  @!P0 SYNCS.PHASECHK.TRANS64 P0, [R0+URZ], R3 ;  /* 0x00000003000085a7 */ /* 0x000f2400080010ff */
[----:B----4-:R-:W-:Y:S05]  /*9680*/  @!P0 BRA `(.L_x_156) ;  /* 0xfffffffc00f08947 */ /* 0x010fea000383ffff */
[----:B------:R-:W-:Y:S05]  /*9690*/  BRA `(.L_x_157) ;  /* 0xffffffa400e47947 */ /* 0x000fea000383ffff */
.L_x_77:
[----:B------:R-:W-:-:S07]  /*96a0*/  MOV R0, UR5 ;  /* 0x0000000500007c02 */ /* 0x000fce0008000f00 */
.L_x_158:
[----:B-1----:R1:W2:Y:S02]  /*96b0*/  SYNCS.PHASECHK.TRANS64.TRYWAIT P0, [R0+URZ], R3 ;  /* 0x00000003000075a7 */ /* 0x0022a400080011ff */
[----:B--2---:R-:W-:Y:S05]  /*96c0*/  @!P0 NANOSLEEP.SYNCS 0x989680 ;  /* 0x009896800000895d */ /* 0x004fea0003900000 */
[----:B------:R-:W2:Y:S02]  /*96d0*/  @!P0 SYNCS.PHASECHK.TRANS64 P0, [R0+URZ], R3 ;  /* 0x00000003000085a7 */ /* 0x000ea400080010ff */
[----:B--2---:R-:W-:Y:S05]  /*96e0*/  @!P0 BRA `(.L_x_158) ;  /* 0xfffffffc00f08947 */ /* 0x004fea000383ffff */
[----:B------:R-:W-:Y:S05]  /*96f0*/  BRA `(.L_x_159) ;  /* 0xffffffa400f07947 */ /* 0x000fea000383ffff */
.L_x_78:
[----:B------:R-:W-:-:S07]  /*9700*/  MOV R0, UR5 ;  /* 0x0000000500007c02 */ /* 0x000fce0008000f00 */
.L_x_160:
[----:B-1----:R1:W2:Y:S02]  /*9710*/  SYNCS.PHASECHK.TRANS64.TRYWAIT P0, [R0+URZ], R3 ;  /* 0x00000003000075a7 */ /* 0x0022a400080011ff */
[----:B--2---:R-:W-:Y:S05]  /*9720*/  @!P0 NANOSLEEP.SYNCS 0x989680 ;  /* 0x009896800000895d */ /* 0x004fea0003900000 */
[----:B------:R-:W2:Y:S02]  /*9730*/  @!P0 SYNCS.PHASECHK.TRANS64 P0, [R0+URZ], R3 ;  /* 0x00000003000085a7 */ /* 0x000ea400080010ff */
[----:B--2---:R-:W-:Y:S05]  /*9740*/  @!P0 BRA `(.L_x_160) ;  /* 0xfffffffc00f08947 */ /* 0x004fea000383ffff */
[----:B------:R-:W-:Y:S05]  /*9750*/  BRA `(.L_x_161) ;  /* 0xffffffa400fc7947 */ /* 0x000fea000383ffff */
.L_x_79:
[----:B------:R-:W-:-:S07]  /*9760*/  MOV R0, UR4 ;  /* 0x0000000400007c02 */ /* 0x000fce0008000f00 */
.L_x_162:
[----:B-1----:R1:W2:Y:S02]  /*9770*/  SYNCS.PHASECHK.TRANS64.TRYWAIT P0, [R0+URZ], R3 ;  /* 0x00000003000075a7 */ /* 0x0022a400080011ff */
[----:B--2---:R-:W-:Y:S05]  /*9780*/  @!P0 NANOSLEEP.SYNCS 0x989680 ;  /* 0x009896800000895d */ /* 0x004fea0003900000 */
[----:B------:R-:W2:Y:S02]  /*9790*/  @!P0 SYNCS.PHASECHK.TRANS64 P0, [R0+URZ], R3 ;  /* 0x00000003000085a7 */ /* 0x000ea400080010ff */
[----:B--2---:R-:W-:Y:S05]  /*97a0*/  @!P0 BRA `(.L_x_162) ;  /* 0xfffffffc00f08947 */ /* 0x004fea000383ffff */
[----:B------:R-:W-:Y:S05]  /*97b0*/  BRA `(.L_x_163) ;  /* 0xffffffa800087947 */ /* 0x000fea000383ffff */
.L_x_84:
[----:B--2---:R2:W3:Y:S02]  /*97c0*/  SYNCS.PHASECHK.TRANS64.TRYWAIT P0, [R12+URZ+0xf0], R9 ;  /* 0x0000f0090c0075a7 */ /* 0x0044e400080011ff */
[----:B---3--:R-:W-:Y:S05]  /*97d0*/  @!P0 NANOSLEEP.SYNCS 0x989680 ;  /* 0x009896800000895d */ /* 0x008fea0003900000 */
[----:B------:R-:W3:Y:S02]  /*97e0*/  @!P0 SYNCS.PHASECHK.TRANS64 P0, [R12+URZ+0xf0], R9 ;  /* 0x0000f0090c0085a7 */ /* 0x000ee400080010ff */
[----:B---3--:R-:W-:Y:S05]  /*97f0*/  @!P0 BRA `(.L_x_84) ;  /* 0xfffffffc00f08947 */ /* 0x008fea000383ffff */
[----:B------:R-:W-:Y:S05]  /*9800*/  BRA `(.L_x_164) ;  /* 0xffffffac00207947 */ /* 0x000fea000383ffff */
.L_x_87:
[----:B------:R-:W-:Y:S07]  /*9810*/  MOV R0, UR21 ;  /* 0x0000001500007c02 */ /* 0x000fee0008000f00 */
.L_x_165:
[----:B--2---:R2:W3:Y:S02]  /*9820*/  SYNCS.PHASECHK.TRANS64.TRYWAIT P2, [R0+URZ+0xe8], R11 ;  /* 0x0000e80b000075a7 */ /* 0x0044e400080411ff */
[----:B---3--:R-:W-:Y:S05]  /*9830*/  @!P2 NANOSLEEP.SYNCS 0x989680 ;  /* 0x009896800000a95d */ /* 0x008fea0003900000 */
[----:B------:R-:W3:Y:S02]  /*9840*/  @!P2 SYNCS.PHASECHK.TRANS64 P2, [R0+URZ+0xe8], R11 ;  /* 0x0000e80b0000a5a7 */ /* 0x000ee400080410ff */
[----:B---3--:R-:W-:Y:S05]  /*9850*/  @!P2 BRA `(.L_x_165) ;  /* 0xfffffffc00f0a947 */ /* 0x008fea000383ffff */
[----:B------:R-:W-:Y:S05]  /*9860*/  BRA `(.L_x_86) ;  /* 0xffffffb000887947 */ /* 0x000fea000383ffff */
.L_x_90:
[----:B--2---:R-:W-:Y:S07]  /*9870*/  MOV R0, UR21 ;  /* 0x0000001500007c02 */ /* 0x004fee0008000f00 */
.L_x_166:
[----:B--2---:R2:W3:Y:S02]  /*9880*/  SYNCS.PHASECHK.TRANS64.TRYWAIT P0, [R0+URZ+0xd0], R9 ;  /* 0x0000d009000075a7 */ /* 0x0044e400080011ff */
[----:B---3--:R-:W-:Y:S05]  /*9890*/  @!P0 NANOSLEEP.SYNCS 0x989680 ;  /* 0x009896800000895d */ /* 0x008fea0003900000 */
[----:B------:R-:W3:Y:S02]  /*98a0*/  @!P0 SYNCS.PHASECHK.TRANS64 P0, [R0+URZ+0xd0], R9 ;  /* 0x0000d009000085a7 */ /* 0x000ee400080010ff */
[----:B---3--:R-:W-:Y:S05]  /*98b0*/  @!P0 BRA `(.L_x_166) ;  /* 0xfffffffc00f08947 */ /* 0x008fea000383ffff */
[----:B------:R-:W-:Y:S05]  /*98c0*/  BRA `(.L_x_167) ;  /* 0xffffffb000e47947 */ /* 0x000fea000383ffff */
.L_x_91:
[----:B------:R-:W-:Y:S07]  /*98d0*/  MOV R0, UR21 ;  /* 0x0000001500007c02 */ /* 0x000fee0008000f00 */
.L_x_168:
[----:B--2---:R2:W3:Y:S02]  /*98e0*/  SYNCS.PHASECHK.TRANS64.TRYWAIT P0, [R0+URZ+0xd8], R9 ;  /* 0x0000d809000075a7 */ /* 0x0044e400080011ff */
[----:B---3--:R-:W-:Y:S05]  /*98f0*/  @!P0 NANOSLEEP.SYNCS 0x989680 ;  /* 0x009896800000895d */ /* 0x008fea0003900000 */
[----:B------:R-:W3:Y:S02]  /*9900*/  @!P0 SYNCS.PHASECHK.TRANS64 P0, [R0+URZ+0xd8], R9 ;  /* 0x0000d809000085a7 */ /* 0x000ee400080010ff */
[----:B---3--:R-:W-:Y:S05]  /*9910*/  @!P0 BRA `(.L_x_168) ;  /* 0xfffffffc00f08947 */ /* 0x008fea000383ffff */
[----:B------:R-:W-:Y:S05]  /*9920*/  BRA `(.L_x_169) ;  /* 0xffffffb400207947 */ /* 0x000fea000383ffff */
.L_x_93:
[----:B------:R-:W-:-:S07]  /*9930*/  MOV R0, UR21 ;  /* 0x0000001500007c02 */ /* 0x000fce0008000f00 */
.L_x_170:
[----:B---3--:R3:W4:Y:S02]  /*9940*/  SYNCS.PHASECHK.TRANS64.TRYWAIT P0, [R0+URZ+0xd0], R3 ;  /* 0x0000d003000075a7 */ /* 0x00872400080011ff */
[----:B----4-:R-:W-:Y:S05]  /*9950*/  @!P0 NANOSLEEP.SYNCS 0x989680 ;  /* 0x009896800000895d */ /* 0x010fea0003900000 */
[----:B------:R-:W4:Y:S02]  /*9960*/  @!P0 SYNCS.PHASECHK.TRANS64 P0, [R0+URZ+0xd0], R3 ;  /* 0x0000d003000085a7 */ /* 0x000f2400080010ff */
[----:B----4-:R-:W-:Y:S05]  /*9970*/  @!P0 BRA `(.L_x_170) ;  /* 0xfffffffc00f08947 */ /* 0x010fea000383ffff */
[----:B------:R-:W-:Y:S05]  /*9980*/  BRA `(.L_x_171) ;  /* 0xffffffb400947947 */ /* 0x000fea000383ffff */
.L_x_95:
[----:B-1----:R1:W2:Y:S02]  /*9990*/  SYNCS.PHASECHK.TRANS64.TRYWAIT P0, [R3+URZ+0xf0], R0 ;  /* 0x0000f000030075a7 */ /* 0x0022a400080011ff */
[----:B--2---:R-:W-:Y:S05]  /*99a0*/  @!P0 NANOSLEEP.SYNCS 0x989680 ;  /* 0x009896800000895d */ /* 0x004fea0003900000 */
[----:B------:R-:W2:Y:S02]  /*99b0*/  @!P0 SYNCS.PHASECHK.TRANS64 P0, [R3+URZ+0xf0], R0 ;  /* 0x0000f000030085a7 */ /* 0x000ea400080010ff */
[----:B--2---:R-:W-:Y:S05]  /*99c0*/  @!P0 BRA `(.L_x_95) ;  /* 0xfffffffc00f08947 */ /* 0x004fea000383ffff */
[----:B------:R-:W-:Y:S05]  /*99d0*/  BRA `(.L_x_172) ;  /* 0xffffffb800507947 */ /* 0x000fea000383ffff */
.L_x_106:
[----:B-1----:R1:W2:Y:S02]  /*99e0*/  SYNCS.PHASECHK.TRANS64.TRYWAIT P1, [R3+URZ+0xc0], R0 ;  /* 0x0000c000030075a7 */ /* 0x0022a400080211ff */
[----:B--2---:R-:W-:Y:S05]  /*99f0*/  @!P1 NANOSLEEP.SYNCS 0x989680 ;  /* 0x009896800000995d */ /* 0x004fea0003900000 */
[----:B------:R-:W2:Y:S02]  /*9a00*/  @!P1 SYNCS.PHASECHK.TRANS64 P1, [R3+URZ+0xc0], R0 ;  /* 0x0000c000030095a7 */ /* 0x000ea400080210ff */
[----:B--2---:R-:W-:Y:S05]  /*9a10*/  @!P1 BRA `(.L_x_106) ;  /* 0xfffffffc00f09947 */ /* 0x004fea000383ffff */
[----:B------:R-:W-:Y:S05]  /*9a20*/  BRA `(.L_x_105) ;  /* 0xffffffc400d07947 */ /* 0x000fea000383ffff */
.L_x_108:
[----:B----4-:R4:W1:Y:S02]  /*9a30*/  SYNCS.PHASECHK.TRANS64.TRYWAIT P0, [R78+URZ+0x110], R5 ;  /* 0x000110054e0075a7 */ /* 0x01086400080011ff */
[----:B-1----:R-:W-:Y:S05]  /*9a40*/  @!P0 NANOSLEEP.SYNCS 0x989680 ;  /* 0x009896800000895d */ /* 0x002fea0003900000 */
[----:B------:R-:W1:Y:S02]  /*9a50*/  @!P0 SYNCS.PHASECHK.TRANS64 P0, [R78+URZ+0x110], R5 ;  /* 0x000110054e0085a7 */ /* 0x000e6400080010ff */
[----:B-1----:R-:W-:Y:S05]  /*9a60*/  @!P0 BRA `(.L_x_108) ;  /* 0xfffffffc00f08947 */ /* 0x002fea000383ffff */
[----:B------:R-:W-:Y:S05]  /*9a70*/  BRA `(.L_x_107) ;  /* 0xffffffc8002c7947 */ /* 0x000fea000383ffff */
.L_x_116:
[----:B--2---:R2:W3:Y:S02]  /*9a80*/  SYNCS.PHASECHK.TRANS64.TRYWAIT P0, [R111+URZ+0xc0], R0 ;  /* 0x0000c0006f0075a7 */ /* 0x0044e400080011ff */
[----:B---3--:R-:W-:Y:S05]  /*9a90*/  @!P0 NANOSLEEP.SYNCS 0x989680 ;  /* 0x009896800000895d */ /* 0x008fea0003900000 */
[----:B------:R-:W3:Y:S02]  /*9aa0*/  @!P0 SYNCS.PHASECHK.TRANS64 P0, [R111+URZ+0xc0], R0 ;  /* 0x0000c0006f0085a7 */ /* 0x000ee400080010ff */
[----:B---3--:R-:W-:Y:S05]  /*9ab0*/  @!P0 BRA `(.L_x_116) ;  /* 0xfffffffc00f08947 */ /* 0x008fea000383ffff */
[----:B------:R-:W-:Y:S05]  /*9ac0*/  BRA `(.L_x_115) ;  /* 0xffffffdc00307947 */ /* 0x000fea000383ffff */
        .weak           $__internal_0_$__cuda_sm10x_tcgen05_guardrail_trap_col_being_dealloced_not_returned_by_alloc
        .type           $__internal_0_$__cuda_sm10x_tcgen05_guardrail_trap_col_being_dealloced_not_returned_by_alloc,@function
        .size           $__internal_0_$__cuda_sm10x_tcgen05_guardrail_trap_col_being_dealloced_not_returned_by_alloc,($__internal_1_$__cuda_sm10x_tcgen05_guardrail_trap_phase_invalid_during_alloc - $__internal_0_$__cuda_sm10x_tcgen05_guardrail_trap_col_being_dealloced_not_returned_by_alloc)
$__internal_0_$__cuda_sm10x_tcgen05_guardrail_trap_col_being_dealloced_not_returned_by_alloc:
[----:B------:R-:W-:Y:S05]  /*9ad0*/  BPT.TRAP 0x1 ;  /* 0x000000040000795c */ /* 0x000fea0000300000 */
[----:B------:R-:W-:-:S04]  /*9ae0*/  HFMA2 R3, -RZ, RZ, 0, 0 ;  /* 0x00000000ff037431 */ /* 0x000fc800000001ff */
[----:B------:R-:W-:Y:S05]  /*9af0*/  RET.REL.NODEC R2 `(_ZN7cutlass13device_kernelINS_4gemm6kernel13GemmUniversalIN4cute5tupleIJiiiiEEENS1_10collective13CollectiveMmaINS1_35MainloopSm100TmaUmmaWarpSpecializedILi12ELi2ELi4ENS5_IJNS4_1CILi1EEENSA_ILi2EEESB_EEEEENS5_IJNSA_ILi128EEESF_NSA_ILi64EEEEEEaNS5_IJlSB_lEEEaSI_NS4_8TiledMMAINS4_8MMA_AtomIJNS4_15SM100_MMA_S8_SSIaaiLi128ELi128ELNS4_4UMMA5MajorE0ELSN_0ELNSM_8SaturateE0EEEEEENS4_6LayoutINS5_IJSB_SB_SB_EEENS5_IJNSA_ILi0EEEST_ST_EEEEENS5_IJNS4_10UnderscoreESW_SW_EEEEENS4_23SM90_TMA_LOAD_MULTICASTENS4_14ComposedLayoutINS4_7SwizzleILi2ELi4ELi3EEENS4_18smem_ptr_flag_bitsILi8EEENSR_INS5_IJNSA_ILi8EEESG_EEENS5_IJSG_SB_EEEEEEEvNS4_8identityENS4_13SM90_TMA_LOADES19_vS1A_EENS_8epilogue10collective18CollectiveEpilogueINS1D_23Sm100TmaWarpSpecializedILi2ELi2ELi64ELb0ELb0EEEJSH_NS5_IJNSR_ISF_SB_EENSR_ISG_SB_EEEEEaSI_aSI_NS1D_6fusion15FusionCallbacksIS1H_NS1L_17LinearCombinationIaiaiLNS_15FloatRoundStyleE2EEESH_S1K_JEEENS4_5SM1004TMEM4LOAD26SM100_TMEM_LOAD_32dp32b64xES1B_S19_NS4_39AutoVectorizingCopyWithAssumedAlignmentILi128EEENS4_14SM90_TMA_STOREES19_S1W_S1W_EEEvvEEEEvNT_6ParamsE) ;  /* 0xffffff6402407950 */ /* 0x000fea0003c3ffff */
        .weak           $__internal_1_$__cuda_sm10x_tcgen05_guardrail_trap_phase_invalid_during_alloc
        .type           $__internal_1_$__cuda_sm10x_tcgen05_guardrail_trap_phase_invalid_during_alloc,@function
        .size           $__internal_1_$__cuda_sm10x_tcgen05_guardrail_trap_phase_invalid_during_alloc,($__internal_2_$__cuda_sm10x_tcgen05_guardrail_trap_unallocated_columns_being_dealloced - $__internal_1_$__cuda_sm10x_tcgen05_guardrail_trap_phase_invalid_during_alloc)
$__internal_1_$__cuda_sm10x_tcgen05_guardrail_trap_phase_invalid_during_alloc:
[----:B------:R-:W-:Y:S05]  /*9b00*/  BPT.TRAP 0x1 ;  /* 0x000000040000795c */ /* 0x000fea0000300000 */
[----:B------:R-:W-:-:S04]  /*9b10*/  MOV R5, 0x0 ;  /* 0x0000000000057802 */ /* 0x000fc80000000f00 */
[----:B------:R-:W-:Y:S05]  /*9b20*/  RET.REL.NODEC R4 `(_ZN7cutlass13device_kernelINS_4gemm6kernel13GemmUniversalIN4cute5tupleIJiiiiEEENS1_10collective13CollectiveMmaINS1_35MainloopSm100TmaUmmaWarpSpecializedILi12ELi2ELi4ENS5_IJNS4_1CILi1EEENSA_ILi2EEESB_EEEEENS5_IJNSA_ILi128EEESF_NSA_ILi64EEEEEEaNS5_IJlSB_lEEEaSI_NS4_8TiledMMAINS4_8MMA_AtomIJNS4_15SM100_MMA_S8_SSIaaiLi128ELi128ELNS4_4UMMA5MajorE0ELSN_0ELNSM_8SaturateE0EEEEEENS4_6LayoutINS5_IJSB_SB_SB_EEENS5_IJNSA_ILi0EEEST_ST_EEEEENS5_IJNS4_10UnderscoreESW_SW_EEEEENS4_23SM90_TMA_LOAD_MULTICASTENS4_14ComposedLayoutINS4_7SwizzleILi2ELi4ELi3EEENS4_18smem_ptr_flag_bitsILi8EEENSR_INS5_IJNSA_ILi8EEESG_EEENS5_IJSG_SB_EEEEEEEvNS4_8identityENS4_13SM90_TMA_LOADES19_vS1A_EENS_8epilogue10collective18CollectiveEpilogueINS1D_23Sm100TmaWarpSpecializedILi2ELi2ELi64ELb0ELb0EEEJSH_NS5_IJNSR_ISF_SB_EENSR_ISG_SB_EEEEEaSI_aSI_NS1D_6fusion15FusionCallbacksIS1H_NS1L_17LinearCombinationIaiaiLNS_15FloatRoundStyleE2EEESH_S1K_JEEENS4_5SM1004TMEM4LOAD26SM100_TMEM_LOAD_32dp32b64xES1B_S19_NS4_39AutoVectorizingCopyWithAssumedAlignmentILi128EEENS4_14SM90_TMA_STOREES19_S1W_S1W_EEEvvEEEEvNT_6ParamsE) ;  /* 0xffffff6404347950 */ /* 0x000fea0003c3ffff */
        .weak           $__internal_2_$__cuda_sm10x_tcgen05_guardrail_trap_unallocated_columns_being_dealloced
        .type           $__internal_2_$__cuda_sm10x_tcgen05_guardrail_trap_unallocated_columns_being_dealloced,@function
        .size           $__internal_2_$__cuda_sm10x_tcgen05_guardrail_trap_unallocated_columns_being_dealloced,(.L_x_174 - $__internal_2_$__cuda_sm10x_tcgen05_guardrail_trap_unallocated_columns_being_dealloced)
$__internal_2_$__cuda_sm10x_tcgen05_guardrail_trap_unallocated_columns_being_dealloced:
[----:B------:R-:W-:Y:S05]  /*9b30*/  BPT.TRAP 0x1 ;  /* 0x000000040000795c */ /* 0x000fea0000300000 */
[----:B------:R-:W-:-:S04]  /*9b40*/  HFMA2 R3, -RZ, RZ, 0, 0 ;  /* 0x00000000ff037431 */ /* 0x000fc800000001ff */
[----:B------:R-:W-:Y:S05]  /*9b50*/  RET.REL.NODEC R2 `(_ZN7cutlass13device_kernelINS_4gemm6kernel13GemmUniversalIN4cute5tupleIJiiiiEEENS1_10collective13CollectiveMmaINS1_35MainloopSm100TmaUmmaWarpSpecializedILi12ELi2ELi4ENS5_IJNS4_1CILi1EEENSA_ILi2EEESB_EEEEENS5_IJNSA_ILi128EEESF_NSA_ILi64EEEEEEaNS5_IJlSB_lEEEaSI_NS4_8TiledMMAINS4_8MMA_AtomIJNS4_15SM100_MMA_S8_SSIaaiLi128ELi128ELNS4_4UMMA5MajorE0ELSN_0ELNSM_8SaturateE0EEEEEENS4_6LayoutINS5_IJSB_SB_SB_EEENS5_IJNSA_ILi0EEEST_ST_EEEEENS5_IJNS4_10UnderscoreESW_SW_EEEEENS4_23SM90_TMA_LOAD_MULTICASTENS4_14ComposedLayoutINS4_7SwizzleILi2ELi4ELi3EEENS4_18smem_ptr_flag_bitsILi8EEENSR_INS5_IJNSA_ILi8EEESG_EEENS5_IJSG_SB_EEEEEEEvNS4_8identityENS4_13SM90_TMA_LOADES19_vS1A_EENS_8epilogue10collective18CollectiveEpilogueINS1D_23Sm100TmaWarpSpecializedILi2ELi2ELi64ELb0ELb0EEEJSH_NS5_IJNSR_ISF_SB_EENSR_ISG_SB_EEEEEaSI_aSI_NS1D_6fusion15FusionCallbacksIS1H_NS1L_17LinearCombinationIaiaiLNS_15FloatRoundStyleE2EEESH_S1K_JEEENS4_5SM1004TMEM4LOAD26SM100_TMEM_LOAD_32dp32b64xES1B_S19_NS4_39AutoVectorizingCopyWithAssumedAlignmentILi128EEENS4_14SM90_TMA_STOREES19_S1W_S1W_EEEvvEEEEvNT_6ParamsE) ;  /* 0xffffff6402287950 */ /* 0x000fea0003c3ffff */
.L_x_173:
[----:B------:R-:W-:-:S00]  /*9b60*/  BRA `(.L_x_173) ;  /* 0xfffffffc00fc7947 */ /* 0x000fc0000383ffff */
[----:B------:R-:W-:-:S00]  /*9b70*/  NOP ;  /* 0x0000000000007918 */ /* 0x000fc00000000000 */
        /* <DEDUP_REMOVED lines=8> */
.L_x_174:


//--------------------- .nv.global.init           --------------------------
	.section	.nv.global.init,"aw",@progbits
.nv.global.init:
	.type		$str$27,@object
	.size		$str$27,($str$28 - $str$27)
$str$27:
        /*0000*/ 	.byte	0x28, 0x61, 0x64, 0x64, 0x72, 0x65, 0x73, 0x73, 0x20, 0x26, 0x20, 0x6d, 0x61, 0x73, 0x6b, 0x29
        /*0010*/ 	.byte	0x20, 0x3d, 0x3d, 0x20, 0x30, 0x00
	.type		$str$28,@object
	.size		$str$28,($str$26 - $str$28)
$str$28:
        /*0016*/ 	.byte	0x2f, 0x74, 0x6d, 0x70, 0x2f, 0x63, 0x75, 0x74, 0x6c, 0x61, 0x73, 0x73, 0x5f, 0x73, 0x77, 0x65
        /*0026*/ 	.byte	0x65, 0x70, 0x5f, 0x73, 0x72, 0x63, 0x2f, 0x69, 0x6e, 0x63, 0x6c, 0x75, 0x64, 0x65, 0x2f, 0x63
        /*0036*/ 	.byte	0x75, 0x74, 0x65, 0x2f, 0x70, 0x6f, 0x69, 0x6e, 0x74, 0x65, 0x72, 0x5f, 0x66, 0x6c, 0x61, 0x67
        /*0046*/ 	.byte	0x67, 0x65, 0x64, 0x2e, 0x68, 0x70, 0x70, 0x00
	.type		$str$26,@object
	.size		$str$26,($str$25 - $str$26)
$str$26:
        /*004e*/ 	.byte	0x2f, 0x74, 0x6d, 0x70, 0x2f, 0x63, 0x75, 0x74, 0x6c, 0x61, 0x73, 0x73, 0x5f, 0x73, 0x77, 0x65
        /*005e*/ 	.byte	0x65, 0x70, 0x5f, 0x73, 0x72, 0x63, 0x2f, 0x69, 0x6e, 0x63, 0x6c, 0x75, 0x64, 0x65, 0x2f, 0x63
        /*006e*/ 	.byte	0x75, 0x74, 0x65, 0x2f, 0x61, 0x74, 0x6f, 0x6d, 0x2f, 0x63, 0x6f, 0x70, 0x79, 0x5f, 0x74, 0x72
        /*007e*/ 	.byte	0x61, 0x69, 0x74, 0x73, 0x5f, 0x73, 0x6d, 0x31, 0x30, 0x30, 0x2e, 0x68, 0x70, 0x70, 0x00
	.type		$str$25,@object
	.size		$str$25,(__unnamed_1 - $str$25)
$str$25:
        /*008d*/ 	.byte	0x28, 0x28, 0x75, 0x69, 0x6e, 0x74, 0x33, 0x32, 0x5f, 0x74, 0x28, 0x74, 0x68, 0x72, 0x65, 0x61
        /*009d*/ 	.byte	0x64, 0x49, 0x64, 0x78, 0x2e, 0x78, 0x29, 0x20, 0x2f, 0x20, 0x33, 0x32, 0x29, 0x20, 0x25, 0x20
        /*00ad*/ 	.byte	0x34, 0x29, 0x20, 0x3d, 0x3d, 0x20, 0x28, 0x28, 0x28, 0x74, 0x6d, 0x65, 0x6d, 0x5f, 0x61, 0x64
        /*00bd*/ 	.byte	0x64, 0x72, 0x20, 0x3e, 0x3e, 0x20, 0x31, 0x36, 0x29, 0x20, 0x2f, 0x20, 0x33, 0x32, 0x29, 0x20
        /*00cd*/ 	.byte	0x25, 0x20, 0x34, 0x29, 0x00
	.type		__unnamed_1,@object
	.size		__unnamed_1,(__unnamed_2 - __unnamed_1)
__unnamed_1:
        /*00d2*/ 	.byte	0x61, 0x75, 0x74, 0x6f, 0x20, 0x63, 0x75, 0x74, 0x65, 0x3a, 0x3a, 0x61, 0x73, 0x5f, 0x70, 0x6f
        /* <DEDUP_REMOVED lines=24> */
        /*0262*/ 	.byte	0x5d, 0x00
	.type		__unnamed_2,@object
	.size		__unnamed_2,(.L_2 - __unnamed_2)
__unnamed_2:
        /* <DEDUP_REMOVED lines=42> */
        /*0504*/ 	.byte	0x43, 0x3c, 0x30, 0x3e, 0x3e, 0x3e, 0x3e, 0x5d, 0x00
.L_2:


//--------------------- .nv.shared._ZN7cutlass13device_kernelINS_4gemm6kernel13GemmUniversalIN4cute5tupleIJiiiiEEENS1_10collective13CollectiveMmaINS1_35MainloopSm100TmaUmmaWarpSpecializedILi12ELi2ELi4ENS5_IJNS4_1CILi1EEENSA_ILi2EEESB_EEEEENS5_IJNSA_ILi128EEESF_NSA_ILi64EEEEEEaNS5_IJlSB_lEEEaSI_NS4_8TiledMMAINS4_8MMA_AtomIJNS4_15SM100_MMA_S8_SSIaaiLi128ELi128ELNS4_4UMMA5MajorE0ELSN_0ELNSM_8SaturateE0EEEEEENS4_6LayoutINS5_IJSB_SB_SB_EEENS5_IJNSA_ILi0EEEST_ST_EEEEENS5_IJNS4_10UnderscoreESW_SW_EEEEENS4_23SM90_TMA_LOAD_MULTICASTENS4_14ComposedLayoutINS4_7SwizzleILi2ELi4ELi3EEENS4_18smem_ptr_flag_bitsILi8EEENSR_INS5_IJNSA_ILi8EEESG_EEENS5_IJSG_SB_EEEEEEEvNS4_8identityENS4_13SM90_TMA_LOADES19_vS1A_EENS_8epilogue10collective18CollectiveEpilogueINS1D_23Sm100TmaWarpSpecializedILi2ELi2ELi64ELb0ELb0EEEJSH_NS5_IJNSR_ISF_SB_EENSR_ISG_SB_EEEEEaSI_aSI_NS1D_6fusion15FusionCallbacksIS1H_NS1L_17LinearCombinationIaiaiLNS_15FloatRoundStyleE2EEESH_S1K_JEEENS4_5SM1004TMEM4LOAD26SM100_TMEM_LOAD_32dp32b64xES1B_S19_NS4_39AutoVectorizingCopyWithAssumedAlignmentILi128EEENS4_14SM90_TMA_STOREES19_S1W_S1W_EEEvvEEEEvNT_6ParamsE --------------------------
	.section	.nv.shared._ZN7cutlass13device_kernelINS_4gemm6kernel13GemmUniversalIN4cute5tupleIJiiiiEEENS1_10collective13CollectiveMmaINS1_35MainloopSm100TmaUmmaWarpSpecializedILi12ELi2ELi4ENS5_IJNS4_1CILi1EEENSA_ILi2EEESB_EEEEENS5_IJNSA_ILi128EEESF_NSA_ILi64EEEEEEaNS5_IJlSB_lEEEaSI_NS4_8TiledMMAINS4_8MMA_AtomIJNS4_15SM100_MMA_S8_SSIaaiLi128ELi128ELNS4_4UMMA5MajorE0ELSN_0ELNSM_8SaturateE0EEEEEENS4_6LayoutINS5_IJSB_SB_SB_EEENS5_IJNSA_ILi0EEEST_ST_EEEEENS5_IJNS4_10UnderscoreESW_SW_EEEEENS4_23SM90_TMA_LOAD_MULTICASTENS4_14ComposedLayoutINS4_7SwizzleILi2ELi4ELi3EEENS4_18smem_ptr_flag_bitsILi8EEENSR_INS5_IJNSA_ILi8EEESG_EEENS5_IJSG_SB_EEEEEEEvNS4_8identityENS4_13SM90_TMA_LOADES19_vS1A_EENS_8epilogue10collective18CollectiveEpilogueINS1D_23Sm100TmaWarpSpecializedILi2ELi2ELi64ELb0ELb0EEEJSH_NS5_IJNSR_ISF_SB_EENSR_ISG_SB_EEEEEaSI_aSI_NS1D_6fusion15FusionCallbacksIS1H_NS1L_17LinearCombinationIaiaiLNS_15FloatRoundStyleE2EEESH_S1K_JEEENS4_5SM1004TMEM4LOAD26SM100_TMEM_LOAD_32dp32b64xES1B_S19_NS4_39AutoVectorizingCopyWithAssumedAlignmentILi128EEENS4_14SM90_TMA_STOREES19_S1W_S1W_EEEvvEEEEvNT_6ParamsE,"aw",@nobits
	.sectionflags	@""
	.align	16
	.zero		1024


//--------------------- .nv.shared.reserved.0     --------------------------
	.section	.nv.shared.reserved.0,"aw",@nobits
	.weak		__nv_reservedSMEM_offset_0_alias
	.size		__nv_reservedSMEM_offset_0_alias, 0, 64
	.other		__nv_reservedSMEM_offset_0_alias,@"STO_CUDA_RESERVED_SHARED STV_DEFAULT"
__nv_reservedSMEM_offset_0_alias:
	.zero		0
.nv.shared.reserved.0:
	.zero		64
	.weak		__nv_reservedSMEM_tcgen05_partition
	.type		__nv_reservedSMEM_tcgen05_partition,@object
	.size		__nv_reservedSMEM_tcgen05_partition,(.L_0 - __nv_reservedSMEM_tcgen05_partition)
__nv_reservedSMEM_tcgen05_partition:
	.zero		32
.L_0:


//--------------------- .nv.global                --------------------------
	.section	.nv.global,"aw",@nobits
.nv.global:
	.type		_ZN40_INTERNAL_452e37a5_4_k_cu_afe28f02_361974cute1_E,@object
	.size		_ZN40_INTERNAL_452e37a5_4_k_cu_afe28f02_361974cute1_E,(_ZN40_INTERNAL_452e37a5_4_k_cu_afe28f02_361974cuda3std3__45__cpo6cbeginE - _ZN40_INTERNAL_452e37a5_4_k_cu_afe28f02_361974cute1_E)
_ZN40_INTERNAL_452e37a5_4_k_cu_afe28f02_361974cute1_E:
	.zero		1
	.type		_ZN40_INTERNAL_452e37a5_4_k_cu_afe28f02_361974cuda3std3__45__cpo6cbeginE,@object
	.size		_ZN40_INTERNAL_452e37a5_4_k_cu_afe28f02_361974cuda3std3__45__cpo6cbeginE,(_ZN40_INTERNAL_452e37a5_4_k_cu_afe28f02_361974cuda3std3__48in_placeE - _ZN40_INTERNAL_452e37a5_4_k_cu_afe28f02_361974cuda3std3__45__cpo6cbeginE)
_ZN40_INTERNAL_452e37a5_4_k_cu_afe28f02_361974cuda3std3__45__cpo6cbeginE:
	.zero		1
	.type		_ZN40_INTERNAL_452e37a5_4_k_cu_afe28f02_361974cuda3std3__48in_placeE,@object
	.size		_ZN40_INTERNAL_452e37a5_4_k_cu_afe28f02_361974cuda3std3__48in_placeE,(_ZN40_INTERNAL_452e37a5_4_k_cu_afe28f02_361974cuda3std6ranges3__45__cpo9iter_moveE - _ZN40_INTERNAL_452e37a5_4_k_cu_afe28f02_361974cuda3std3__48in_placeE)
_ZN40_INTERNAL_452e37a5_4_k_cu_afe28f02_361974cuda3std3__48in_placeE:
	.zero		1
	.type		_ZN40_INTERNAL_452e37a5_4_k_cu_afe28f02_361974cuda3std6ranges3__45__cpo9iter_moveE,@object
	.size		_ZN40_INTERNAL_452e37a5_4_k_cu_afe28f02_361974cuda3std6ranges3__45__cpo9iter_moveE,(_ZN40_INTERNAL_452e37a5_4_k_cu_afe28f02_361974cuda3std3__45__cpo5beginE - _ZN40_INTERNAL_452e37a5_4_k_cu_afe28f02_361974cuda3std6ranges3__45__cpo9iter_moveE)
_ZN40_INTERNAL_452e37a5_4_k_cu_afe28f02_361974cuda3std6ranges3__45__cpo9iter_moveE:
	.zero		1
	.type		_ZN40_INTERNAL_452e37a5_4_k_cu_afe28f02_361974cuda3std3__45__cpo5beginE,@object
	.size		_ZN40_INTERNAL_452e37a5_4_k_cu_afe28f02_361974cuda3std3__45__cpo5beginE,(_ZN40_INTERNAL_452e37a5_4_k_cu_afe28f02_361974cuda3std3__442_GLOBAL__N__452e37a5_4_k_cu_afe28f02_361976ignoreE - _ZN40_INTERNAL_452e37a5_4_k_cu_afe28f02_361974cuda3std3__45__cpo5beginE)
_ZN40_INTERNAL_452e37a5_4_k_cu_afe28f02_361974cuda3std3__45__cpo5beginE:
	.zero		1
	.type		_ZN40_INTERNAL_452e37a5_4_k_cu_afe28f02_361974cuda3std3__442_GLOBAL__N__452e37a5_4_k_cu_afe28f02_361976ignoreE,@object
	.size		_ZN40_INTERNAL_452e37a5_4_k_cu_afe28f02_361974cuda3std3__442_GLOBAL__N__452e37a5_4_k_cu_afe28f02_361976ignoreE,(_ZN40_INTERNAL_452e37a5_4_k_cu_afe28f02_361974cute7productE - _ZN40_INTERNAL_452e37a5_4_k_cu_afe28f02_361974cuda3std3__442_GLOBAL__N__452e37a5_4_k_cu_afe28f02_361976ignoreE)
_ZN40_INTERNAL_452e37a5_4_k_cu_afe28f02_361974cuda3std3__442_GLOBAL__N__452e37a5_4_k_cu_afe28f02_361976ignoreE:
	.zero		1
	.type		_ZN40_INTERNAL_452e37a5_4_k_cu_afe28f02_361974cute7productE,@object
	.size		_ZN40_INTERNAL_452e37a5_4_k_cu_afe28f02_361974cute7productE,(_ZN40_INTERNAL_452e37a5_4_k_cu_afe28f02_361974cuda3std3__45__cpo3endE - _ZN40_INTERNAL_452e37a5_4_k_cu_afe28f02_361974cute7productE)
_ZN40_INTERNAL_452e37a5_4_k_cu_afe28f02_361974cute7productE:
	.zero		1
	.type		_ZN40_INTERNAL_452e37a5_4_k_cu_afe28f02_361974cuda3std3__45__cpo3endE,@object
	.size		_ZN40_INTERNAL_452e37a5_4_k_cu_afe28f02_361974cuda3std3__45__cpo3endE,(_ZN40_INTERNAL_452e37a5_4_k_cu_afe28f02_361974cuda3std3__419piecewise_constructE - _ZN40_INTERNAL_452e37a5_4_k_cu_afe28f02_361974cuda3std3__45__cpo3endE)
_ZN40_INTERNAL_452e37a5_4_k_cu_afe28f02_361974cuda3std3__45__cpo3endE:
	.zero		1
	.type		_ZN40_INTERNAL_452e37a5_4_k_cu_afe28f02_361974cuda3std3__419piecewise_constructE,@object
	.size		_ZN40_INTERNAL_452e37a5_4_k_cu_afe28f02_361974cuda3std3__419piecewise_constructE,(_ZN40_INTERNAL_452e37a5_4_k_cu_afe28f02_361974cuda3std3__45__cpo4cendE - _ZN40_INTERNAL_452e37a5_4_k_cu_afe28f02_361974cuda3std3__419piecewise_constructE)
_ZN40_INTERNAL_452e37a5_4_k_cu_afe28f02_361974cuda3std3__419piecewise_constructE:
	.zero		1
	.type		_ZN40_INTERNAL_452e37a5_4_k_cu_afe28f02_361974cuda3std3__45__cpo4cendE,@object
	.size		_ZN40_INTERNAL_452e37a5_4_k_cu_afe28f02_361974cuda3std3__45__cpo4cendE,(_ZN40_INTERNAL_452e37a5_4_k_cu_afe28f02_361974cuda3std6ranges3__45__cpo4swapE - _ZN40_INTERNAL_452e37a5_4_k_cu_afe28f02_361974cuda3std3__45__cpo4cendE)
_ZN40_INTERNAL_452e37a5_4_k_cu_afe28f02_361974cuda3std3__45__cpo4cendE:
	.zero		1
	.type		_ZN40_INTERNAL_452e37a5_4_k_cu_afe28f02_361974cuda3std6ranges3__45__cpo4swapE,@object
	.size		_ZN40_INTERNAL_452e37a5_4_k_cu_afe28f02_361974cuda3std6ranges3__45__cpo4swapE,(.L_10 - _ZN40_INTERNAL_452e37a5_4_k_cu_afe28f02_361974cuda3std6ranges3__45__cpo4swapE)
_ZN40_INTERNAL_452e37a5_4_k_cu_afe28f02_361974cuda3std6ranges3__45__cpo4swapE:
	.zero		1
.L_10:


//--------------------- .nv.constant0._ZN7cutlass13device_kernelINS_4gemm6kernel13GemmUniversalIN4cute5tupleIJiiiiEEENS1_10collective13CollectiveMmaINS1_35MainloopSm100TmaUmmaWarpSpecializedILi12ELi2ELi4ENS5_IJNS4_1CILi1EEENSA_ILi2EEESB_EEEEENS5_IJNSA_ILi128EEESF_NSA_ILi64EEEEEEaNS5_IJlSB_lEEEaSI_NS4_8TiledMMAINS4_8MMA_AtomIJNS4_15SM100_MMA_S8_SSIaaiLi128ELi128ELNS4_4UMMA5MajorE0ELSN_0ELNSM_8SaturateE0EEEEEENS4_6LayoutINS5_IJSB_SB_SB_EEENS5_IJNSA_ILi0EEEST_ST_EEEEENS5_IJNS4_10UnderscoreESW_SW_EEEEENS4_23SM90_TMA_LOAD_MULTICASTENS4_14ComposedLayoutINS4_7SwizzleILi2ELi4ELi3EEENS4_18smem_ptr_flag_bitsILi8EEENSR_INS5_IJNSA_ILi8EEESG_EEENS5_IJSG_SB_EEEEEEEvNS4_8identityENS4_13SM90_TMA_LOADES19_vS1A_EENS_8epilogue10collective18CollectiveEpilogueINS1D_23Sm100TmaWarpSpecializedILi2ELi2ELi64ELb0ELb0EEEJSH_NS5_IJNSR_ISF_SB_EENSR_ISG_SB_EEEEEaSI_aSI_NS1D_6fusion15FusionCallbacksIS1H_NS1L_17LinearCombinationIaiaiLNS_15FloatRoundStyleE2EEESH_S1K_JEEENS4_5SM1004TMEM4LOAD26SM100_TMEM_LOAD_32dp32b64xES1B_S19_NS4_39AutoVectorizingCopyWithAssumedAlignmentILi128EEENS4_14SM90_TMA_STOREES19_S1W_S1W_EEEvvEEEEvNT_6ParamsE --------------------------
	.section	.nv.constant0._ZN7cutlass13device_kernelINS_4gemm6kernel13GemmUniversalIN4cute5tupleIJiiiiEEENS1_10collective13CollectiveMmaINS1_35MainloopSm100TmaUmmaWarpSpecializedILi12ELi2ELi4ENS5_IJNS4_1CILi1EEENSA_ILi2EEESB_EEEEENS5_IJNSA_ILi128EEESF_NSA_ILi64EEEEEEaNS5_IJlSB_lEEEaSI_NS4_8TiledMMAINS4_8MMA_AtomIJNS4_15SM100_MMA_S8_SSIaaiLi128ELi128ELNS4_4UMMA5MajorE0ELSN_0ELNSM_8SaturateE0EEEEEENS4_6LayoutINS5_IJSB_SB_SB_EEENS5_IJNSA_ILi0EEEST_ST_EEEEENS5_IJNS4_10UnderscoreESW_SW_EEEEENS4_23SM90_TMA_LOAD_MULTICASTENS4_14ComposedLayoutINS4_7SwizzleILi2ELi4ELi3EEENS4_18smem_ptr_flag_bitsILi8EEENSR_INS5_IJNSA_ILi8EEESG_EEENS5_IJSG_SB_EEEEEEEvNS4_8identityENS4_13SM90_TMA_LOADES19_vS1A_EENS_8epilogue10collective18CollectiveEpilogueINS1D_23Sm100TmaWarpSpecializedILi2ELi2ELi64ELb0ELb0EEEJSH_NS5_IJNSR_ISF_SB_EENSR_ISG_SB_EEEEEaSI_aSI_NS1D_6fusion15FusionCallbacksIS1H_NS1L_17LinearCombinationIaiaiLNS_15FloatRoundStyleE2EEESH_S1K_JEEENS4_5SM1004TMEM4LOAD26SM100_TMEM_LOAD_32dp32b64xES1B_S19_NS4_39AutoVectorizingCopyWithAssumedAlignmentILi128EEENS4_14SM90_TMA_STOREES19_S1W_S1W_EEEvvEEEEvNT_6ParamsE,"a",@progbits
	.sectionflags	@""
	.align	4
.nv.constant0._ZN7cutlass13device_kernelINS_4gemm6kernel13GemmUniversalIN4cute5tupleIJiiiiEEENS1_10collective13CollectiveMmaINS1_35MainloopSm100TmaUmmaWarpSpecializedILi12ELi2ELi4ENS5_IJNS4_1CILi1EEENSA_ILi2EEESB_EEEEENS5_IJNSA_ILi128EEESF_NSA_ILi64EEEEEEaNS5_IJlSB_lEEEaSI_NS4_8TiledMMAINS4_8MMA_AtomIJNS4_15SM100_MMA_S8_SSIaaiLi128ELi128ELNS4_4UMMA5MajorE0ELSN_0ELNSM_8SaturateE0EEEEEENS4_6LayoutINS5_IJSB_SB_SB_EEENS5_IJNSA_ILi0EEEST_ST_EEEEENS5_IJNS4_10UnderscoreESW_SW_EEEEENS4_23SM90_TMA_LOAD_MULTICASTENS4_14ComposedLayoutINS4_7SwizzleILi2ELi4ELi3EEENS4_18smem_ptr_flag_bitsILi8EEENSR_INS5_IJNSA_ILi8EEESG_EEENS5_IJSG_SB_EEEEEEEvNS4_8identityENS4_13SM90_TMA_LOADES19_vS1A_EENS_8epilogue10collective18CollectiveEpilogueINS1D_23Sm100TmaWarpSpecializedILi2ELi2ELi64ELb0ELb0EEEJSH_NS5_IJNSR_ISF_SB_EENSR_ISG_SB_EEEEEaSI_aSI_NS1D_6fusion15FusionCallbacksIS1H_NS1L_17LinearCombinationIaiaiLNS_15FloatRoundStyleE2EEESH_S1K_JEEENS4_5SM1004TMEM4LOAD26SM100_TMEM_LOAD_32dp32b64xES1B_S19_NS4_39AutoVectorizingCopyWithAssumedAlignmentILi128EEENS4_14SM90_TMA_STOREES19_S1W_S1W_EEEvvEEEEvNT_6ParamsE:
	.zero		2944


//--------------------- SYMBOLS --------------------------

	.type		.nv.reservedSmem.offset0,@object
	.size		.nv.reservedSmem.offset0,0x4
	.type		.nv.reservedSmem.cap,@object
	.size		.nv.reservedSmem.cap,0x4
	.type		__assertfail,@function
